// auto-generated by cutlass_sweep.gemm — config: {"arch": "sm_90", "cluster_m": 1, "cluster_n": 1, "dtype": "e4m3", "dtype_b": "e4m3", "layout": "nt", "stages": 0, "tile_k": 256, "tile_m": 64, "tile_n": 160}
#include "cutlass/cutlass.h"
#include "cutlass/gemm/collective/collective_builder.hpp"
#include "cutlass/gemm/device/gemm_universal_adapter.h"
#include "cutlass/gemm/kernel/gemm_universal.hpp"
#include "cutlass/epilogue/collective/collective_builder.hpp"

using ElemA = cutlass::float_e4m3_t;
using ElemB = cutlass::float_e4m3_t;
using ElemCD = cutlass::float_e4m3_t;
using Acc  = float;
using TileShape    = cute::Shape<cute::_64, cute::_160, cute::_256>;
using ClusterShape = cute::Shape<cute::_1, cute::_1, cute::_1>;

using CollectiveEpilogue = typename cutlass::epilogue::collective::CollectiveBuilder<
    cutlass::arch::Sm90, cutlass::arch::OpClassTensorOp,
    TileShape, ClusterShape,
    cutlass::epilogue::collective::EpilogueTileAuto,
    Acc, Acc,
    ElemCD, cutlass::layout::RowMajor, 128 / cutlass::sizeof_bits<ElemCD>::value,
    ElemCD, cutlass::layout::RowMajor, 128 / cutlass::sizeof_bits<ElemCD>::value,
    cutlass::epilogue::collective::EpilogueScheduleAuto
  >::CollectiveOp;

using CollectiveMainloop = typename cutlass::gemm::collective::CollectiveBuilder<
    cutlass::arch::Sm90, cutlass::arch::OpClassTensorOp,
    ElemA, cutlass::layout::RowMajor, 128 / cutlass::sizeof_bits<ElemA>::value,
    ElemB, cutlass::layout::ColumnMajor, 128 / cutlass::sizeof_bits<ElemB>::value,
    Acc,
    TileShape, ClusterShape,
    cutlass::gemm::collective::StageCountAutoCarveout<static_cast<int>(sizeof(typename CollectiveEpilogue::SharedStorage))>,
    cutlass::gemm::collective::KernelScheduleAuto
  >::CollectiveOp;

using GemmKernel = cutlass::gemm::kernel::GemmUniversal<
    cute::Shape<int,int,int,int>,
    CollectiveMainloop,
    CollectiveEpilogue
>;
using Gemm = cutlass::gemm::device::GemmUniversalAdapter<GemmKernel>;

// Force the device kernel symbol into the cubin without needing a host main.
auto* _anchor = &cutlass::device_kernel<GemmKernel>;


// ===== COMPILED SASS (sm_90a) =====

	.target	sm_90a

	.elftype	@"ET_EXEC"


//--------------------- .note.nv.tkinfo           --------------------------
	.section	.note.nv.tkinfo,"",@"SHT_NOTE"
	.sectionflags	@"SHF_NOTE_NV_TKINFO"
	.tkinfo
        /*0018*/ 	.word	0x00000002
        /*0030*/ 	.string	""
        /*0030*/ 	.string	"ptxas"
        /*0030*/ 	.string	"Cuda compilation tools, release 13.0, V13.0.88"
        /*0030*/ 	.string	"Build cuda_13.0.r13.0/compiler.36424714_0"
        /*0030*/ 	.string	"-arch sm_90a -m 64 "



//--------------------- .note.nv.cuinfo           --------------------------
	.section	.note.nv.cuinfo,"",@"SHT_NOTE"
	.sectionflags	@"SHF_NOTE_NV_CUINFO"
        /*0018*/ 	.short	0x0002
        /*001a*/ 	.short	0x005a
        /*001c*/ 	.short	0x0082
	.zero		2


//--------------------- .nv.info                  --------------------------
	.section	.nv.info,"",@"SHT_CUDA_INFO"
	.align	4


	//----- nvinfo : EIATTR_REGCOUNT
	.align		4
        /*0000*/ 	.byte	0x04, 0x2f
        /*0002*/ 	.short	(.L_12 - .L_11)
	.align		4
.L_11:
        /*0004*/ 	.word	index@(_ZN7cutlass13device_kernelINS_4gemm6kernel13GemmUniversalIN4cute5tupleIJiiiiEEENS1_10collective13CollectiveMmaINS1_37MainloopSm90TmaGmmaWarpSpecializedFP8ILi4ENS5_IJNS4_1CILi1EEESB_SB_EEENS1_32KernelTmaWarpSpecializedPingpongEEENS5_IJNSA_ILi64EEENSA_ILi160EEENSA_ILi256EEEEEENS_12float_e4m3_tENS5_IJlSB_lEEESJ_SK_NS4_8TiledMMAINS4_8MMA_AtomIJNS4_4SM904GMMA30MMA_64x32x32_F32E4M3E4M3_SS_TNILNSO_7ScaleInE1ELSQ_1EEEEEENS4_6LayoutISC_NS5_IJNSA_ILi0EEESU_SU_EEEEENS5_IJNS4_10UnderscoreESX_SX_EEEEENS4_13SM90_TMA_LOADENS4_14ComposedLayoutINS4_7SwizzleILi3ELi4ELi3EEENS4_18smem_ptr_flag_bitsILi8EEENST_INS5_IJNSA_ILi8EEENSA_ILi128EEEEEENS5_IJS17_SB_EEEEEEEvNS4_8identityES10_S1B_vS1C_EENS_8epilogue10collective6detail29Sm90TmaWarpSpecializedAdapterINS1F_15DefaultEpilogueISJ_SK_SK_NS1E_6thread17LinearCombinationISJ_Li1EffLNS1J_9ScaleType4KindE0ELNS_15FloatRoundStyleE2ESJ_EENS1_15EpilogueDefaultEEEEEvvEEEEvNT_6ParamsE)
        /*0008*/ 	.word	0x000000a8


	//----- nvinfo : EIATTR_FRAME_SIZE
	.align		4
.L_12:
        /*000c*/ 	.byte	0x04, 0x11
        /*000e*/ 	.short	(.L_14 - .L_13)
	.align		4
.L_13:
        /*0010*/ 	.word	index@(_ZN7cutlass13device_kernelINS_4gemm6kernel13GemmUniversalIN4cute5tupleIJiiiiEEENS1_10collective13CollectiveMmaINS1_37MainloopSm90TmaGmmaWarpSpecializedFP8ILi4ENS5_IJNS4_1CILi1EEESB_SB_EEENS1_32KernelTmaWarpSpecializedPingpongEEENS5_IJNSA_ILi64EEENSA_ILi160EEENSA_ILi256EEEEEENS_12float_e4m3_tENS5_IJlSB_lEEESJ_SK_NS4_8TiledMMAINS4_8MMA_AtomIJNS4_4SM904GMMA30MMA_64x32x32_F32E4M3E4M3_SS_TNILNSO_7ScaleInE1ELSQ_1EEEEEENS4_6LayoutISC_NS5_IJNSA_ILi0EEESU_SU_EEEEENS5_IJNS4_10UnderscoreESX_SX_EEEEENS4_13SM90_TMA_LOADENS4_14ComposedLayoutINS4_7SwizzleILi3ELi4ELi3EEENS4_18smem_ptr_flag_bitsILi8EEENST_INS5_IJNSA_ILi8EEENSA_ILi128EEEEEENS5_IJS17_SB_EEEEEEEvNS4_8identityES10_S1B_vS1C_EENS_8epilogue10collective6detail29Sm90TmaWarpSpecializedAdapterINS1F_15DefaultEpilogueISJ_SK_SK_NS1E_6thread17LinearCombinationISJ_Li1EffLNS1J_9ScaleType4KindE0ELNS_15FloatRoundStyleE2ESJ_EENS1_15EpilogueDefaultEEEEEvvEEEEvNT_6ParamsE)
        /*0014*/ 	.word	0x00000000


	//----- nvinfo : EIATTR_MIN_STACK_SIZE
	.align		4
.L_14:
        /*0018*/ 	.byte	0x04, 0x12
        /*001a*/ 	.short	(.L_16 - .L_15)
	.align		4
.L_15:
        /*001c*/ 	.word	index@(_ZN7cutlass13device_kernelINS_4gemm6kernel13GemmUniversalIN4cute5tupleIJiiiiEEENS1_10collective13CollectiveMmaINS1_37MainloopSm90TmaGmmaWarpSpecializedFP8ILi4ENS5_IJNS4_1CILi1EEESB_SB_EEENS1_32KernelTmaWarpSpecializedPingpongEEENS5_IJNSA_ILi64EEENSA_ILi160EEENSA_ILi256EEEEEENS_12float_e4m3_tENS5_IJlSB_lEEESJ_SK_NS4_8TiledMMAINS4_8MMA_AtomIJNS4_4SM904GMMA30MMA_64x32x32_F32E4M3E4M3_SS_TNILNSO_7ScaleInE1ELSQ_1EEEEEENS4_6LayoutISC_NS5_IJNSA_ILi0EEESU_SU_EEEEENS5_IJNS4_10UnderscoreESX_SX_EEEEENS4_13SM90_TMA_LOADENS4_14ComposedLayoutINS4_7SwizzleILi3ELi4ELi3EEENS4_18smem_ptr_flag_bitsILi8EEENST_INS5_IJNSA_ILi8EEENSA_ILi128EEEEEENS5_IJS17_SB_EEEEEEEvNS4_8identityES10_S1B_vS1C_EENS_8epilogue10collective6detail29Sm90TmaWarpSpecializedAdapterINS1F_15DefaultEpilogueISJ_SK_SK_NS1E_6thread17LinearCombinationISJ_Li1EffLNS1J_9ScaleType4KindE0ELNS_15FloatRoundStyleE2ESJ_EENS1_15EpilogueDefaultEEEEEvvEEEEvNT_6ParamsE)
        /*0020*/ 	.word	0x00000000
.L_16:


//--------------------- .nv.compat                --------------------------
	.section	.nv.compat,"",@"SHT_CUDA_COMPAT_INFO"
	.align	4
        /*0000*/ 	.byte	0x02, 0x09, 0x01, 0x00, 0x02, 0x02, 0x04, 0x00, 0x02, 0x05, 0x05, 0x00, 0x03, 0x07, 0x01, 0x01
        /*0010*/ 	.byte	0x02, 0x03, 0x01, 0x00, 0x02, 0x06, 0x01, 0x00, 0x04, 0x0b, 0x08, 0x00, 0x00, 0x00, 0x00, 0x00
        /*0020*/ 	.byte	0x00, 0x00, 0x00, 0x00


//--------------------- .nv.info._ZN7cutlass13device_kernelINS_4gemm6kernel13GemmUniversalIN4cute5tupleIJiiiiEEENS1_10collective13CollectiveMmaINS1_37MainloopSm90TmaGmmaWarpSpecializedFP8ILi4ENS5_IJNS4_1CILi1EEESB_SB_EEENS1_32KernelTmaWarpSpecializedPingpongEEENS5_IJNSA_ILi64EEENSA_ILi160EEENSA_ILi256EEEEEENS_12float_e4m3_tENS5_IJlSB_lEEESJ_SK_NS4_8TiledMMAINS4_8MMA_AtomIJNS4_4SM904GMMA30MMA_64x32x32_F32E4M3E4M3_SS_TNILNSO_7ScaleInE1ELSQ_1EEEEEENS4_6LayoutISC_NS5_IJNSA_ILi0EEESU_SU_EEEEENS5_IJNS4_10UnderscoreESX_SX_EEEEENS4_13SM90_TMA_LOADENS4_14ComposedLayoutINS4_7SwizzleILi3ELi4ELi3EEENS4_18smem_ptr_flag_bitsILi8EEENST_INS5_IJNSA_ILi8EEENSA_ILi128EEEEEENS5_IJS17_SB_EEEEEEEvNS4_8identityES10_S1B_vS1C_EENS_8epilogue10collective6detail29Sm90TmaWarpSpecializedAdapterINS1F_15DefaultEpilogueISJ_SK_SK_NS1E_6thread17LinearCombinationISJ_Li1EffLNS1J_9ScaleType4KindE0ELNS_15FloatRoundStyleE2ESJ_EENS1_15EpilogueDefaultEEEEEvvEEEEvNT_6ParamsE --------------------------
	.section	.nv.info._ZN7cutlass13device_kernelINS_4gemm6kernel13GemmUniversalIN4cute5tupleIJiiiiEEENS1_10collective13CollectiveMmaINS1_37MainloopSm90TmaGmmaWarpSpecializedFP8ILi4ENS5_IJNS4_1CILi1EEESB_SB_EEENS1_32KernelTmaWarpSpecializedPingpongEEENS5_IJNSA_ILi64EEENSA_ILi160EEENSA_ILi256EEEEEENS_12float_e4m3_tENS5_IJlSB_lEEESJ_SK_NS4_8TiledMMAINS4_8MMA_AtomIJNS4_4SM904GMMA30MMA_64x32x32_F32E4M3E4M3_SS_TNILNSO_7ScaleInE1ELSQ_1EEEEEENS4_6LayoutISC_NS5_IJNSA_ILi0EEESU_SU_EEEEENS5_IJNS4_10UnderscoreESX_SX_EEEEENS4_13SM90_TMA_LOADENS4_14ComposedLayoutINS4_7SwizzleILi3ELi4ELi3EEENS4_18smem_ptr_flag_bitsILi8EEENST_INS5_IJNSA_ILi8EEENSA_ILi128EEEEEENS5_IJS17_SB_EEEEEEEvNS4_8identityES10_S1B_vS1C_EENS_8epilogue10collective6detail29Sm90TmaWarpSpecializedAdapterINS1F_15DefaultEpilogueISJ_SK_SK_NS1E_6thread17LinearCombinationISJ_Li1EffLNS1J_9ScaleType4KindE0ELNS_15FloatRoundStyleE2ESJ_EENS1_15EpilogueDefaultEEEEEvvEEEEvNT_6ParamsE,"",@"SHT_CUDA_INFO"
	.sectionflags	@""
	.align	4


	//----- nvinfo : EIATTR_CUDA_API_VERSION
	.align		4
        /*0000*/ 	.byte	0x04, 0x37
        /*0002*/ 	.short	(.L_18 - .L_17)
.L_17:
        /*0004*/ 	.word	0x00000082


	//----- nvinfo : EIATTR_KPARAM_INFO
	.align		4
.L_18:
        /*0008*/ 	.byte	0x04, 0x17
        /*000a*/ 	.short	(.L_20 - .L_19)
.L_19:
        /*000c*/ 	.word	0x00000000
        /*0010*/ 	.short	0x0000
        /*0012*/ 	.short	0x0070
        /*0014*/ 	.byte	0x00, 0xf0, 0x01, 0x10


	//----- nvinfo : EIATTR_SPARSE_MMA_MASK
	.align		4
.L_20:
        /*0018*/ 	.byte	0x03, 0x50
        /*001a*/ 	.short	0x0000


	//----- nvinfo : EIATTR_MAXREG_COUNT
	.align		4
        /*001c*/ 	.byte	0x03, 0x1b
        /*001e*/ 	.short	0x00a8


	//----- nvinfo : EIATTR_NUM_BARRIERS
	.align		4
        /*0020*/ 	.byte	0x02, 0x4c
        /*0022*/ 	.byte	0x01
	.zero		1


	//----- nvinfo : EIATTR_MERCURY_ISA_VERSION
	.align		4
        /*0024*/ 	.byte	0x03, 0x5f
        /*0026*/ 	.short	0x0101


	//----- nvinfo : EIATTR_INT_WARP_WIDE_INSTR_OFFSETS
	.align		4
        /*0028*/ 	.byte	0x04, 0x31
        /*002a*/ 	.short	(.L_22 - .L_21)


	//   ....[0]....
.L_21:
        /*002c*/ 	.word	0x00000490


	//   ....[1]....
        /*0030*/ 	.word	0x000004a0


	//   ....[2]....
        /*0034*/ 	.word	0x00000510


	//   ....[3]....
        /*0038*/ 	.word	0x00000520


	//   ....[4]....
        /*003c*/ 	.word	0x00000530


	//   ....[5]....
        /*0040*/ 	.word	0x00000550


	//   ....[6]....
        /*0044*/ 	.word	0x000005b0


	//   ....[7]....
        /*0048*/ 	.word	0x000005d0


	//----- nvinfo : EIATTR_COOP_GROUP_MASK_REGIDS
	.align		4
.L_22:
        /*004c*/ 	.byte	0x04, 0x29
        /*004e*/ 	.short	(.L_24 - .L_23)


	//   ....[0]....
.L_23:
        /*0050*/ 	.word	0xffffffff


	//   ....[1]....
        /*0054*/ 	.word	0xffffffff


	//   ....[2]....
        /*0058*/ 	.word	0xffffffff


	//   ....[3]....
        /*005c*/ 	.word	0xffffffff


	//   ....[4]....
        /*0060*/ 	.word	0xffffffff


	//   ....[5]....
        /*0064*/ 	.word	0xffffffff


	//----- nvinfo : EIATTR_COOP_GROUP_INSTR_OFFSETS
	.align		4
.L_24:
        /*0068*/ 	.byte	0x04, 0x28
        /*006a*/ 	.short	(.L_26 - .L_25)


	//   ....[0]....
.L_25:
        /*006c*/ 	.word	0x00000050


	//   ....[1]....
        /*0070*/ 	.word	0x00000080


	//   ....[2]....
        /*0074*/ 	.word	0x00000180


	//   ....[3]....
        /*0078*/ 	.word	0x00000390


	//   ....[4]....
        /*007c*/ 	.word	0x000003d0


	//   ....[5]....
        /*0080*/ 	.word	0x00000410


	//----- nvinfo : EIATTR_REG_RECONFIG
	.align		4
.L_26:
        /*0084*/ 	.byte	0x01, 0x54
	.zero		2


	//----- nvinfo : EIATTR_MBARRIER_INSTR_OFFSETS
	.align		4
        /*0088*/ 	.byte	0x04, 0x39
        /*008a*/ 	.short	(.L_28 - .L_27)


	//   ....[0]....
.L_27:
        /*008c*/ 	.word	0x00000300
        /*0090*/ 	.word	0x000000ff
        /*0094*/ 	.word	0x00000000
        /*0098*/ 	.short	0x0100
        /*009a*/ 	.byte	0x04
	.zero		1


	//   ....[1]....
        /*009c*/ 	.word	0x00000310
        /*00a0*/ 	.word	0x000000ff
        /*00a4*/ 	.word	0x00000020
        /*00a8*/ 	.short	0x0100
        /*00aa*/ 	.byte	0x04
	.zero		1


	//   ....[2]....
        /*00ac*/ 	.word	0x00000320
        /*00b0*/ 	.word	0x000000ff
        /*00b4*/ 	.word	0x00000008
        /*00b8*/ 	.short	0x0100
        /*00ba*/ 	.byte	0x04
	.zero		1


	//   ....[3]....
        /*00bc*/ 	.word	0x00000330
        /*00c0*/ 	.word	0x000000ff
        /*00c4*/ 	.word	0x00000028
        /*00c8*/ 	.short	0x0100
        /*00ca*/ 	.byte	0x04
	.zero		1


	//   ....[4]....
        /*00cc*/ 	.word	0x00000340
        /*00d0*/ 	.word	0x000000ff
        /*00d4*/ 	.word	0x00000010
        /*00d8*/ 	.short	0x0100
        /*00da*/ 	.byte	0x04
	.zero		1


	//   ....[5]....
        /*00dc*/ 	.word	0x00000350
        /*00e0*/ 	.word	0x000000ff
        /*00e4*/ 	.word	0x00000030
        /*00e8*/ 	.short	0x0100
        /*00ea*/ 	.byte	0x04
	.zero		1


	//   ....[6]....
        /*00ec*/ 	.word	0x00000360
        /*00f0*/ 	.word	0x000000ff
        /*00f4*/ 	.word	0x00000018
        /*00f8*/ 	.short	0x0100
        /*00fa*/ 	.byte	0x04
	.zero		1


	//   ....[7]....
        /*00fc*/ 	.word	0x00000370
        /*0100*/ 	.word	0x000000ff
        /*0104*/ 	.word	0x00000038
        /*0108*/ 	.short	0x0100
        /*010a*/ 	.byte	0x04
	.zero		1


	//   ....[8]....
        /*010c*/ 	.word	0x000005f0
        /*0110*/ 	.word	0x000000ff
        /*0114*/ 	.word	0x00000070
        /*0118*/ 	.short	0x0100
        /*011a*/ 	.byte	0x04
	.zero		1


	//   ....[9]....
        /*011c*/ 	.word	0x00000600
        /*0120*/ 	.word	0x000000ff
        /*0124*/ 	.word	0x00000078
        /*0128*/ 	.short	0x0100
        /*012a*/ 	.byte	0x04
	.zero		1


	//   ....[10]....
        /*012c*/ 	.word	0x00000640
        /*0130*/ 	.word	0x000000ff
        /*0134*/ 	.word	0x00000050
        /*0138*/ 	.short	0x0100
        /*013a*/ 	.byte	0x0b
	.zero		1


	//   ....[11]....
        /*013c*/ 	.word	0x00000660
        /*0140*/ 	.word	0x000000ff
        /*0144*/ 	.word	0x00000058
        /*0148*/ 	.short	0x0100
        /*014a*/ 	.byte	0x0b
	.zero		1


	//   ....[12]....
        /*014c*/ 	.word	0x00000670
        /*0150*/ 	.word	0x000000ff
        /*0154*/ 	.word	0x00000060
        /*0158*/ 	.short	0x0100
        /*015a*/ 	.byte	0x0b
	.zero		1


	//   ....[13]....
        /*015c*/ 	.word	0x00000680
        /*0160*/ 	.word	0x000000ff
        /*0164*/ 	.word	0x00000068
        /*0168*/ 	.short	0x0100
        /*016a*/ 	.byte	0x0b
	.zero		1


	//   ....[14]....
        /*016c*/ 	.word	0x00001520
        /*0170*/ 	.word	0x0000000b
        /*0174*/ 	.word	0xfffffff8
        /*0178*/ 	.short	0x010a
        /*017a*/ 	.byte	0x3f
	.zero		1


	//   ....[15]....
        /*017c*/ 	.word	0x00001b10
        /*0180*/ 	.word	0x000000ff
        /*0184*/ 	.word	0x00000000
        /*0188*/ 	.short	0x010a
        /*018a*/ 	.byte	0x04
	.zero		1


	//   ....[16]....
        /*018c*/ 	.word	0x00001b50
        /*0190*/ 	.word	0x000000ff
        /*0194*/ 	.word	0x00000000
        /*0198*/ 	.short	0x010a
        /*019a*/ 	.byte	0x04
	.zero		1


	//   ....[17]....
        /*019c*/ 	.word	0x00002fe0
        /*01a0*/ 	.word	0x000000ff
        /*01a4*/ 	.word	0x00000000
        /*01a8*/ 	.short	0x010a
        /*01aa*/ 	.byte	0x14
	.zero		1


	//   ....[18]....
        /*01ac*/ 	.word	0x00003020
        /*01b0*/ 	.word	0x000000ff
        /*01b4*/ 	.word	0x00000000
        /*01b8*/ 	.short	0x010a
        /*01ba*/ 	.byte	0x14
	.zero		1


	//   ....[19]....
        /*01bc*/ 	.word	0x00004190
        /*01c0*/ 	.word	0x000000ff
        /*01c4*/ 	.word	0x00000000
        /*01c8*/ 	.short	0x0101
        /*01ca*/ 	.byte	0x13
	.zero		1


	//   ....[20]....
        /*01cc*/ 	.word	0x000047f0
        /*01d0*/ 	.word	0x000000b1
        /*01d4*/ 	.word	0x00000000
        /*01d8*/ 	.short	0x0101
        /*01da*/ 	.byte	0x11
	.zero		1


	//   ....[21]....
        /*01dc*/ 	.word	0x000048d0
        /*01e0*/ 	.word	0x000000ff
        /*01e4*/ 	.word	0x00000000
        /*01e8*/ 	.short	0x0101
        /*01ea*/ 	.byte	0x04
	.zero		1


	//   ....[22]....
        /*01ec*/ 	.word	0x00004930
        /*01f0*/ 	.word	0x0000000b
        /*01f4*/ 	.word	0x00000008
        /*01f8*/ 	.short	0x010a
        /*01fa*/ 	.byte	0x3f
	.zero		1


	//   ....[23]....
        /*01fc*/ 	.word	0x0000a710
        /*0200*/ 	.word	0x0000000e
        /*0204*/ 	.word	0x00000000
        /*0208*/ 	.short	0x0101
        /*020a*/ 	.byte	0x11
	.zero		1


	//   ....[24]....
        /*020c*/ 	.word	0x0000b190
        /*0210*/ 	.word	0x0000000d
        /*0214*/ 	.word	0x00000020
        /*0218*/ 	.short	0x010a
        /*021a*/ 	.byte	0x3f
	.zero		1


	//   ....[25]....
        /*021c*/ 	.word	0x0000b5e0
        /*0220*/ 	.word	0x00000004
        /*0224*/ 	.word	0x00000078
        /*0228*/ 	.short	0x0101
        /*022a*/ 	.byte	0x3f
	.zero		1


	//   ....[26]....
        /*022c*/ 	.word	0x0000bd50
        /*0230*/ 	.word	0x00000005
        /*0234*/ 	.word	0x00000000
        /*0238*/ 	.short	0x010a
        /*023a*/ 	.byte	0x3f
	.zero		1


	//   ....[27]....
        /*023c*/ 	.word	0x0000bdd0
        /*0240*/ 	.word	0x00000007
        /*0244*/ 	.word	0x00000000
        /*0248*/ 	.short	0x010a
        /*024a*/ 	.byte	0x3f
	.zero		1


	//   ....[28]....
        /*024c*/ 	.word	0x0000be60
        /*0250*/ 	.word	0x00000006
        /*0254*/ 	.word	0x00000000
        /*0258*/ 	.short	0x010a
        /*025a*/ 	.byte	0x3f
	.zero		1


	//   ....[29]....
        /*025c*/ 	.word	0x0000bef0
        /*0260*/ 	.word	0x00000003
        /*0264*/ 	.word	0x00000000
        /*0268*/ 	.short	0x010a
        /*026a*/ 	.byte	0x3f
	.zero		1


	//   ....[30]....
        /*026c*/ 	.word	0x0000bf50
        /*0270*/ 	.word	0x0000000b
        /*0274*/ 	.word	0xfffffff8
        /*0278*/ 	.short	0x010a
        /*027a*/ 	.byte	0x3f
	.zero		1


	//   ....[31]....
        /*027c*/ 	.word	0x0000bfb0
        /*0280*/ 	.word	0x0000000d
        /*0284*/ 	.word	0x00000000
        /*0288*/ 	.short	0x010a
        /*028a*/ 	.byte	0x3f
	.zero		1


	//   ....[32]....
        /*028c*/ 	.word	0x0000c010
        /*0290*/ 	.word	0x000000b2
        /*0294*/ 	.word	0x00000000
        /*0298*/ 	.short	0x010a
        /*029a*/ 	.byte	0x3f
	.zero		1


	//   ....[33]....
        /*029c*/ 	.word	0x0000c060
        /*02a0*/ 	.word	0x0000000b
        /*02a4*/ 	.word	0x00000008
        /*02a8*/ 	.short	0x010a
        /*02aa*/ 	.byte	0x3f
	.zero		1


	//   ....[34]....
        /*02ac*/ 	.word	0x0000c130
        /*02b0*/ 	.word	0x0000000d
        /*02b4*/ 	.word	0x00000020
        /*02b8*/ 	.short	0x010a
        /*02ba*/ 	.byte	0x3f
	.zero		1


	//   ....[35]....
        /*02bc*/ 	.word	0x0000c210
        /*02c0*/ 	.word	0x00000005
        /*02c4*/ 	.word	0x00000000
        /*02c8*/ 	.short	0x010a
        /*02ca*/ 	.byte	0x3f
	.zero		1


	//   ....[36]....
        /*02cc*/ 	.word	0x0000c260
        /*02d0*/ 	.word	0x00000007
        /*02d4*/ 	.word	0x00000000
        /*02d8*/ 	.short	0x010a
        /*02da*/ 	.byte	0x3f
	.zero		1


	//   ....[37]....
        /*02dc*/ 	.word	0x0000c2b0
        /*02e0*/ 	.word	0x00000006
        /*02e4*/ 	.word	0x00000000
        /*02e8*/ 	.short	0x010a
        /*02ea*/ 	.byte	0x3f
	.zero		1


	//----- nvinfo : EIATTR_NUM_MBARRIERS
	.align		4
.L_28:
        /*02ec*/ 	.byte	0x03, 0x38
        /*02ee*/ 	.short	0x000e


	//----- nvinfo : EIATTR_EXIT_INSTR_OFFSETS
	.align		4
        /*02f0*/ 	.byte	0x04, 0x1c
        /*02f2*/ 	.short	(.L_30 - .L_29)


	//   ....[0]....
.L_29:
        /*02f4*/ 	.word	0x00001200


	//   ....[1]....
        /*02f8*/ 	.word	0x00001260


	//   ....[2]....
        /*02fc*/ 	.word	0x0000aec0


	//   ....[3]....
        /*0300*/ 	.word	0x0000aef0


	//   ....[4]....
        /*0304*/ 	.word	0x0000bf40


	//----- nvinfo : EIATTR_MAX_THREADS
	.align		4
.L_30:
        /*0308*/ 	.byte	0x04, 0x05
        /*030a*/ 	.short	(.L_32 - .L_31)
.L_31:
        /*030c*/ 	.word	0x00000180
        /*0310*/ 	.word	0x00000001
        /*0314*/ 	.word	0x00000001


	//----- nvinfo : EIATTR_CRS_STACK_SIZE
	.align		4
.L_32:
        /*0318*/ 	.byte	0x04, 0x1e
        /*031a*/ 	.short	(.L_34 - .L_33)
.L_33:
        /*031c*/ 	.word	0x00000000


	//----- nvinfo : EIATTR_CBANK_PARAM_SIZE
	.align		4
.L_34:
        /*0320*/ 	.byte	0x03, 0x19
        /*0322*/ 	.short	0x0470


	//----- nvinfo : EIATTR_PARAM_CBANK
	.align		4
        /*0324*/ 	.byte	0x04, 0x0a
        /*0326*/ 	.short	(.L_36 - .L_35)
	.align		4
.L_35:
        /*0328*/ 	.word	index@(.nv.constant0._ZN7cutlass13device_kernelINS_4gemm6kernel13GemmUniversalIN4cute5tupleIJiiiiEEENS1_10collective13CollectiveMmaINS1_37MainloopSm90TmaGmmaWarpSpecializedFP8ILi4ENS5_IJNS4_1CILi1EEESB_SB_EEENS1_32KernelTmaWarpSpecializedPingpongEEENS5_IJNSA_ILi64EEENSA_ILi160EEENSA_ILi256EEEEEENS_12float_e4m3_tENS5_IJlSB_lEEESJ_SK_NS4_8TiledMMAINS4_8MMA_AtomIJNS4_4SM904GMMA30MMA_64x32x32_F32E4M3E4M3_SS_TNILNSO_7ScaleInE1ELSQ_1EEEEEENS4_6LayoutISC_NS5_IJNSA_ILi0EEESU_SU_EEEEENS5_IJNS4_10UnderscoreESX_SX_EEEEENS4_13SM90_TMA_LOADENS4_14ComposedLayoutINS4_7SwizzleILi3ELi4ELi3EEENS4_18smem_ptr_flag_bitsILi8EEENST_INS5_IJNSA_ILi8EEENSA_ILi128EEEEEENS5_IJS17_SB_EEEEEEEvNS4_8identityES10_S1B_vS1C_EENS_8epilogue10collective6detail29Sm90TmaWarpSpecializedAdapterINS1F_15DefaultEpilogueISJ_SK_SK_NS1E_6thread17LinearCombinationISJ_Li1EffLNS1J_9ScaleType4KindE0ELNS_15FloatRoundStyleE2ESJ_EENS1_15EpilogueDefaultEEEEEvvEEEEvNT_6ParamsE)
        /*032c*/ 	.short	0x0210
        /*032e*/ 	.short	0x0470


	//----- nvinfo : EIATTR_SW_WAR
	.align		4
.L_36:
        /*0330*/ 	.byte	0x04, 0x36
        /*0332*/ 	.short	(.L_38 - .L_37)
.L_37:
        /*0334*/ 	.word	0x00000008
.L_38:


//--------------------- .nv.callgraph             --------------------------
	.section	.nv.callgraph,"",@"SHT_CUDA_CALLGRAPH"
	.align	4
	.sectionentsize	8
	.align		4
        /*0000*/ 	.word	0x00000000
	.align		4
        /*0004*/ 	.word	0xffffffff
	.align		4
        /*0008*/ 	.word	0x00000000
	.align		4
        /*000c*/ 	.word	0xfffffffe
	.align		4
        /*0010*/ 	.word	0x00000000
	.align		4
        /*0014*/ 	.word	0xfffffffd
	.align		4
        /*0018*/ 	.word	0x00000000
	.align		4
        /*001c*/ 	.word	0xfffffffc


//--------------------- .nv.constant4             --------------------------
	.section	.nv.constant4,"a",@progbits
	.align	8
	.align		8
.nv.constant4:
        /*0000*/ 	.dword	_ZN40_INTERNAL_d8b3f645_4_k_cu_917fd0fb_104844cuda3std3__45__cpo5beginE
	.align		8
        /*0008*/ 	.dword	_ZN40_INTERNAL_d8b3f645_4_k_cu_917fd0fb_104844cuda3std3__45__cpo3endE
	.align		8
        /*0010*/ 	.dword	_ZN40_INTERNAL_d8b3f645_4_k_cu_917fd0fb_104844cuda3std3__45__cpo6cbeginE
	.align		8
        /*0018*/ 	.dword	_ZN40_INTERNAL_d8b3f645_4_k_cu_917fd0fb_104844cuda3std3__45__cpo4cendE
	.align		8
        /*0020*/ 	.dword	_ZN40_INTERNAL_d8b3f645_4_k_cu_917fd0fb_104844cuda3std3__442_GLOBAL__N__d8b3f645_4_k_cu_917fd0fb_104846ignoreE
	.align		8
        /*0028*/ 	.dword	_ZN40_INTERNAL_d8b3f645_4_k_cu_917fd0fb_104844cuda3std3__419piecewise_constructE
	.align		8
        /*0030*/ 	.dword	_ZN40_INTERNAL_d8b3f645_4_k_cu_917fd0fb_104844cuda3std3__48in_placeE
	.align		8
        /*0038*/ 	.dword	_ZN40_INTERNAL_d8b3f645_4_k_cu_917fd0fb_104844cuda3std6ranges3__45__cpo4swapE
	.align		8
        /*0040*/ 	.dword	_ZN40_INTERNAL_d8b3f645_4_k_cu_917fd0fb_104844cuda3std6ranges3__45__cpo9iter_moveE
	.align		8
        /*0048*/ 	.dword	_ZN40_INTERNAL_d8b3f645_4_k_cu_917fd0fb_104844cute7productE
	.align		8
        /*0050*/ 	.dword	_ZN40_INTERNAL_d8b3f645_4_k_cu_917fd0fb_104844cute1_E


//--------------------- .text._ZN7cutlass13device_kernelINS_4gemm6kernel13GemmUniversalIN4cute5tupleIJiiiiEEENS1_10collective13CollectiveMmaINS1_37MainloopSm90TmaGmmaWarpSpecializedFP8ILi4ENS5_IJNS4_1CILi1EEESB_SB_EEENS1_32KernelTmaWarpSpecializedPingpongEEENS5_IJNSA_ILi64EEENSA_ILi160EEENSA_ILi256EEEEEENS_12float_e4m3_tENS5_IJlSB_lEEESJ_SK_NS4_8TiledMMAINS4_8MMA_AtomIJNS4_4SM904GMMA30MMA_64x32x32_F32E4M3E4M3_SS_TNILNSO_7ScaleInE1ELSQ_1EEEEEENS4_6LayoutISC_NS5_IJNSA_ILi0EEESU_SU_EEEEENS5_IJNS4_10UnderscoreESX_SX_EEEEENS4_13SM90_TMA_LOADENS4_14ComposedLayoutINS4_7SwizzleILi3ELi4ELi3EEENS4_18smem_ptr_flag_bitsILi8EEENST_INS5_IJNSA_ILi8EEENSA_ILi128EEEEEENS5_IJS17_SB_EEEEEEEvNS4_8identityES10_S1B_vS1C_EENS_8epilogue10collective6detail29Sm90TmaWarpSpecializedAdapterINS1F_15DefaultEpilogueISJ_SK_SK_NS1E_6thread17LinearCombinationISJ_Li1EffLNS1J_9ScaleType4KindE0ELNS_15FloatRoundStyleE2ESJ_EENS1_15EpilogueDefaultEEEEEvvEEEEvNT_6ParamsE --------------------------
	.section	.text._ZN7cutlass13device_kernelINS_4gemm6kernel13GemmUniversalIN4cute5tupleIJiiiiEEENS1_10collective13CollectiveMmaINS1_37MainloopSm90TmaGmmaWarpSpecializedFP8ILi4ENS5_IJNS4_1CILi1EEESB_SB_EEENS1_32KernelTmaWarpSpecializedPingpongEEENS5_IJNSA_ILi64EEENSA_ILi160EEENSA_ILi256EEEEEENS_12float_e4m3_tENS5_IJlSB_lEEESJ_SK_NS4_8TiledMMAINS4_8MMA_AtomIJNS4_4SM904GMMA30MMA_64x32x32_F32E4M3E4M3_SS_TNILNSO_7ScaleInE1ELSQ_1EEEEEENS4_6LayoutISC_NS5_IJNSA_ILi0EEESU_SU_EEEEENS5_IJNS4_10UnderscoreESX_SX_EEEEENS4_13SM90_TMA_LOADENS4_14ComposedLayoutINS4_7SwizzleILi3ELi4ELi3EEENS4_18smem_ptr_flag_bitsILi8EEENST_INS5_IJNSA_ILi8EEENSA_ILi128EEEEEENS5_IJS17_SB_EEEEEEEvNS4_8identityES10_S1B_vS1C_EENS_8epilogue10collective6detail29Sm90TmaWarpSpecializedAdapterINS1F_15DefaultEpilogueISJ_SK_SK_NS1E_6thread17LinearCombinationISJ_Li1EffLNS1J_9ScaleType4KindE0ELNS_15FloatRoundStyleE2ESJ_EENS1_15EpilogueDefaultEEEEEvvEEEEvNT_6ParamsE,"ax",@progbits
	.align	128
.text._ZN7cutlass13device_kernelINS_4gemm6kernel13GemmUniversalIN4cute5tupleIJiiiiEEENS1_10collective13CollectiveMmaINS1_37MainloopSm90TmaGmmaWarpSpecializedFP8ILi4ENS5_IJNS4_1CILi1EEESB_SB_EEENS1_32KernelTmaWarpSpecializedPingpongEEENS5_IJNSA_ILi64EEENSA_ILi160EEENSA_ILi256EEEEEENS_12float_e4m3_tENS5_IJlSB_lEEESJ_SK_NS4_8TiledMMAINS4_8MMA_AtomIJNS4_4SM904GMMA30MMA_64x32x32_F32E4M3E4M3_SS_TNILNSO_7ScaleInE1ELSQ_1EEEEEENS4_6LayoutISC_NS5_IJNSA_ILi0EEESU_SU_EEEEENS5_IJNS4_10UnderscoreESX_SX_EEEEENS4_13SM90_TMA_LOADENS4_14ComposedLayoutINS4_7SwizzleILi3ELi4ELi3EEENS4_18smem_ptr_flag_bitsILi8EEENST_INS5_IJNSA_ILi8EEENSA_ILi128EEEEEENS5_IJS17_SB_EEEEEEEvNS4_8identityES10_S1B_vS1C_EENS_8epilogue10collective6detail29Sm90TmaWarpSpecializedAdapterINS1F_15DefaultEpilogueISJ_SK_SK_NS1E_6thread17LinearCombinationISJ_Li1EffLNS1J_9ScaleType4KindE0ELNS_15FloatRoundStyleE2ESJ_EENS1_15EpilogueDefaultEEEEEvvEEEEvNT_6ParamsE:
        .type           _ZN7cutlass13device_kernelINS_4gemm6kernel13GemmUniversalIN4cute5tupleIJiiiiEEENS1_10collective13CollectiveMmaINS1_37MainloopSm90TmaGmmaWarpSpecializedFP8ILi4ENS5_IJNS4_1CILi1EEESB_SB_EEENS1_32KernelTmaWarpSpecializedPingpongEEENS5_IJNSA_ILi64EEENSA_ILi160EEENSA_ILi256EEEEEENS_12float_e4m3_tENS5_IJlSB_lEEESJ_SK_NS4_8TiledMMAINS4_8MMA_AtomIJNS4_4SM904GMMA30MMA_64x32x32_F32E4M3E4M3_SS_TNILNSO_7ScaleInE1ELSQ_1EEEEEENS4_6LayoutISC_NS5_IJNSA_ILi0EEESU_SU_EEEEENS5_IJNS4_10UnderscoreESX_SX_EEEEENS4_13SM90_TMA_LOADENS4_14ComposedLayoutINS4_7SwizzleILi3ELi4ELi3EEENS4_18smem_ptr_flag_bitsILi8EEENST_INS5_IJNSA_ILi8EEENSA_ILi128EEEEEENS5_IJS17_SB_EEEEEEEvNS4_8identityES10_S1B_vS1C_EENS_8epilogue10collective6detail29Sm90TmaWarpSpecializedAdapterINS1F_15DefaultEpilogueISJ_SK_SK_NS1E_6thread17LinearCombinationISJ_Li1EffLNS1J_9ScaleType4KindE0ELNS_15FloatRoundStyleE2ESJ_EENS1_15EpilogueDefaultEEEEEvvEEEEvNT_6ParamsE,@function
        .size           _ZN7cutlass13device_kernelINS_4gemm6kernel13GemmUniversalIN4cute5tupleIJiiiiEEENS1_10collective13CollectiveMmaINS1_37MainloopSm90TmaGmmaWarpSpecializedFP8ILi4ENS5_IJNS4_1CILi1EEESB_SB_EEENS1_32KernelTmaWarpSpecializedPingpongEEENS5_IJNSA_ILi64EEENSA_ILi160EEENSA_ILi256EEEEEENS_12float_e4m3_tENS5_IJlSB_lEEESJ_SK_NS4_8TiledMMAINS4_8MMA_AtomIJNS4_4SM904GMMA30MMA_64x32x32_F32E4M3E4M3_SS_TNILNSO_7ScaleInE1ELSQ_1EEEEEENS4_6LayoutISC_NS5_IJNSA_ILi0EEESU_SU_EEEEENS5_IJNS4_10UnderscoreESX_SX_EEEEENS4_13SM90_TMA_LOADENS4_14ComposedLayoutINS4_7SwizzleILi3ELi4ELi3EEENS4_18smem_ptr_flag_bitsILi8EEENST_INS5_IJNSA_ILi8EEENSA_ILi128EEEEEENS5_IJS17_SB_EEEEEEEvNS4_8identityES10_S1B_vS1C_EENS_8epilogue10collective6detail29Sm90TmaWarpSpecializedAdapterINS1F_15DefaultEpilogueISJ_SK_SK_NS1E_6thread17LinearCombinationISJ_Li1EffLNS1J_9ScaleType4KindE0ELNS_15FloatRoundStyleE2ESJ_EENS1_15EpilogueDefaultEEEEEvvEEEEvNT_6ParamsE,(.L_x_235 - _ZN7cutlass13device_kernelINS_4gemm6kernel13GemmUniversalIN4cute5tupleIJiiiiEEENS1_10collective13CollectiveMmaINS1_37MainloopSm90TmaGmmaWarpSpecializedFP8ILi4ENS5_IJNS4_1CILi1EEESB_SB_EEENS1_32KernelTmaWarpSpecializedPingpongEEENS5_IJNSA_ILi64EEENSA_ILi160EEENSA_ILi256EEEEEENS_12float_e4m3_tENS5_IJlSB_lEEESJ_SK_NS4_8TiledMMAINS4_8MMA_AtomIJNS4_4SM904GMMA30MMA_64x32x32_F32E4M3E4M3_SS_TNILNSO_7ScaleInE1ELSQ_1EEEEEENS4_6LayoutISC_NS5_IJNSA_ILi0EEESU_SU_EEEEENS5_IJNS4_10UnderscoreESX_SX_EEEEENS4_13SM90_TMA_LOADENS4_14ComposedLayoutINS4_7SwizzleILi3ELi4ELi3EEENS4_18smem_ptr_flag_bitsILi8EEENST_INS5_IJNSA_ILi8EEENSA_ILi128EEEEEENS5_IJS17_SB_EEEEEEEvNS4_8identityES10_S1B_vS1C_EENS_8epilogue10collective6detail29Sm90TmaWarpSpecializedAdapterINS1F_15DefaultEpilogueISJ_SK_SK_NS1E_6thread17LinearCombinationISJ_Li1EffLNS1J_9ScaleType4KindE0ELNS_15FloatRoundStyleE2ESJ_EENS1_15EpilogueDefaultEEEEEvvEEEEvNT_6ParamsE)
        .other          _ZN7cutlass13device_kernelINS_4gemm6kernel13GemmUniversalIN4cute5tupleIJiiiiEEENS1_10collective13CollectiveMmaINS1_37MainloopSm90TmaGmmaWarpSpecializedFP8ILi4ENS5_IJNS4_1CILi1EEESB_SB_EEENS1_32KernelTmaWarpSpecializedPingpongEEENS5_IJNSA_ILi64EEENSA_ILi160EEENSA_ILi256EEEEEENS_12float_e4m3_tENS5_IJlSB_lEEESJ_SK_NS4_8TiledMMAINS4_8MMA_AtomIJNS4_4SM904GMMA30MMA_64x32x32_F32E4M3E4M3_SS_TNILNSO_7ScaleInE1ELSQ_1EEEEEENS4_6LayoutISC_NS5_IJNSA_ILi0EEESU_SU_EEEEENS5_IJNS4_10UnderscoreESX_SX_EEEEENS4_13SM90_TMA_LOADENS4_14ComposedLayoutINS4_7SwizzleILi3ELi4ELi3EEENS4_18smem_ptr_flag_bitsILi8EEENST_INS5_IJNSA_ILi8EEENSA_ILi128EEEEEENS5_IJS17_SB_EEEEEEEvNS4_8identityES10_S1B_vS1C_EENS_8epilogue10collective6detail29Sm90TmaWarpSpecializedAdapterINS1F_15DefaultEpilogueISJ_SK_SK_NS1E_6thread17LinearCombinationISJ_Li1EffLNS1J_9ScaleType4KindE0ELNS_15FloatRoundStyleE2ESJ_EENS1_15EpilogueDefaultEEEEEvvEEEEvNT_6ParamsE,@"STO_CUDA_ENTRY STV_DEFAULT"
_ZN7cutlass13device_kernelINS_4gemm6kernel13GemmUniversalIN4cute5tupleIJiiiiEEENS1_10collective13CollectiveMmaINS1_37MainloopSm90TmaGmmaWarpSpecializedFP8ILi4ENS5_IJNS4_1CILi1EEESB_SB_EEENS1_32KernelTmaWarpSpecializedPingpongEEENS5_IJNSA_ILi64EEENSA_ILi160EEENSA_ILi256EEEEEENS_12float_e4m3_tENS5_IJlSB_lEEESJ_SK_NS4_8TiledMMAINS4_8MMA_AtomIJNS4_4SM904GMMA30MMA_64x32x32_F32E4M3E4M3_SS_TNILNSO_7ScaleInE1ELSQ_1EEEEEENS4_6LayoutISC_NS5_IJNSA_ILi0EEESU_SU_EEEEENS5_IJNS4_10UnderscoreESX_SX_EEEEENS4_13SM90_TMA_LOADENS4_14ComposedLayoutINS4_7SwizzleILi3ELi4ELi3EEENS4_18smem_ptr_flag_bitsILi8EEENST_INS5_IJNSA_ILi8EEENSA_ILi128EEEEEENS5_IJS17_SB_EEEEEEEvNS4_8identityES10_S1B_vS1C_EENS_8epilogue10collective6detail29Sm90TmaWarpSpecializedAdapterINS1F_15DefaultEpilogueISJ_SK_SK_NS1E_6thread17LinearCombinationISJ_Li1EffLNS1J_9ScaleType4KindE0ELNS_15FloatRoundStyleE2ESJ_EENS1_15EpilogueDefaultEEEEEvvEEEEvNT_6ParamsE:
[----:B------:R-:W-:Y:S01]  /*0000*/  LDC R1, c[0x0][0x28] ;  /* 0x00000a00ff017b82 */ /* 0x000fe20000000800 */
[----:B------:R-:W0:Y:S01]  /*0010*/  S2R R7, SR_TID.X ;  /* 0x0000000000077919 */ /* 0x000e220000002100 */
[----:B------:R-:W-:Y:S01]  /*0020*/  ELECT P0, URZ, PT ;  /* 0x00000000003f782f */ /* 0x000fe20003800000 */
[----:B------:R-:W-:Y:S01]  /*0030*/  BSSY B0, `(.L_x_0) ;  /* 0x0000014000007945 */ /* 0x000fe20003800000 */
[----:B0-----:R-:W-:-:S05]  /*0040*/  SHF.R.U32.HI R0, RZ, 0x5, R7 ;  /* 0x00000005ff007819 */ /* 0x001fca0000011607 */
[----:B------:R-:W0:Y:S02]  /*0050*/  SHFL.IDX PT, R2, R0, RZ, 0x1f ;  /* 0x00001fff00027589 */ /* 0x000e2400000e0000 */
[----:B0-----:R-:W-:Y:S02]  /*0060*/  R2UR UR10, R2 ;  /* 0x00000000020a72ca */ /* 0x001fe400000e0000 */
[----:B------:R-:W-:-:S05]  /*0070*/  SHF.R.U32.HI R2, RZ, 0x7, R7 ;  /* 0x00000007ff027819 */ /* 0x000fca0000011607 */
[----:B------:R0:W1:Y:S06]  /*0080*/  SHFL.IDX PT, R3, R2, RZ, 0x1f ;  /* 0x00001fff02037589 */ /* 0x00006c00000e0000 */
[----:B------:R-:W-:Y:S02]  /*0090*/  USHF.R.S32.HI UR4, URZ, 0x1f, UR10 ;  /* 0x0000001f3f047899 */ /* 0x000fe4000801140a */
[----:B------:R-:W-:Y:S02]  /*00a0*/  ISETP.NE.OR P0, PT, RZ, UR10, !P0 ;  /* 0x0000000aff007c0c */ /* 0x000fe4000c705670 */
[----:B------:R-:W-:-:S04]  /*00b0*/  ULEA.HI UR4, UR4, UR10, URZ, 0x2 ;  /* 0x0000000a04047291 */ /* 0x000fc8000f8f103f */
[----:B------:R-:W-:-:S04]  /*00c0*/  ULOP3.LUT UR4, UR4, 0xfffffffc, URZ, 0xc0, !UPT ;  /* 0xfffffffc04047892 */ /* 0x000fc8000f8ec03f */
[----:B------:R-:W-:-:S03]  /*00d0*/  UIADD3 UR10, UR10, -UR4, URZ ;  /* 0x800000040a0a7290 */ /* 0x000fc6000fffe03f */
[----:B0-----:R-:W-:Y:S09]  /*00e0*/  @P0 BRA `(.L_x_1) ;  /* 0x0000000000200947 */ /* 0x001ff20003800000 */
[----:B------:R-:W-:Y:S02]  /*00f0*/  ULDC.64 UR4, c[0x0][0x198] ;  /* 0x0000660000047ab9 */ /* 0x000fe40000000a00 */
[----:B------:R-:W-:Y:S02]  /*0100*/  UIADD3 UR6, UP0, UR4, 0xf0, URZ ;  /* 0x000000f004067890 */ /* 0x000fe4000ff1e03f */
[----:B------:R-:W-:Y:S02]  /*0110*/  UIADD3 UR4, UP1, UR4, 0x1f0, URZ ;  /* 0x000001f004047890 */ /* 0x000fe4000ff3e03f */
[----:B------:R-:W-:Y:S02]  /*0120*/  UIADD3.X UR7, URZ, UR5, URZ, UP0, !UPT ;  /* 0x000000053f077290 */ /* 0x000fe400087fe43f */
[----:B------:R-:W-:-:S07]  /*0130*/  UIADD3.X UR5, URZ, UR5, URZ, UP1, !UPT ;  /* 0x000000053f057290 */ /* 0x000fce0008ffe43f */
[----:B------:R0:W-:Y:S02]  /*0140*/  UTMACCTL.PF [UR6] ;  /* 0x00000000060079b9 */ /* 0x0001e40008040000 */
[----:B------:R0:W-:Y:S02]  /*0150*/  UTMACCTL.PF [UR4] ;  /* 0x00000000040079b9 */ /* 0x0001e40008040000 */
[----:B0-----:R-:W-:Y:S01]  /*0160*/  NOP ;  /* 0x0000000000007918 */ /* 0x001fe20000000000 */
.L_x_1:
[----:B------:R-:W-:Y:S05]  /*0170*/  BSYNC B0 ;  /* 0x0000000000007941 */ /* 0x000fea0003800000 */
.L_x_0:
[----:B------:R-:W0:Y:S01]  /*0180*/  SHFL.IDX PT, R4, R0, RZ, 0x1f ;  /* 0x00001fff00047589 */ /* 0x000e2200000e0000 */
[----:B-1----:R-:W-:Y:S01]  /*0190*/  R2UR UR16, R3 ;  /* 0x00000000031072ca */ /* 0x002fe200000e0000 */
[----:B------:R-:W-:-:S04]  /*01a0*/  UISETP.NE.AND UP0, UPT, UR10, 0x3, UPT ;  /* 0x000000030a00788c */ /* 0x000fc8000bf05270 */
[----:B------:R-:W-:-:S08]  /*01b0*/  UISETP.EQ.OR UP0, UPT, UR10, URZ, !UP0 ;  /* 0x0000003f0a00728c */ /* 0x000fd0000c702670 */
[----:B------:R-:W-:Y:S02]  /*01c0*/  UIADD3 UR20, UR16, -0x1, URZ ;  /* 0xffffffff10147890 */ /* 0x000fe4000fffe03f */
[----:B------:R-:W-:Y:S02]  /*01d0*/  UISETP.EQ.AND UP0, UPT, UR16, URZ, UP0 ;  /* 0x0000003f1000728c */ /* 0x000fe40008702270 */
[----:B------:R-:W-:Y:S02]  /*01e0*/  UISETP.GE.U32.AND UP1, UPT, UR20, 0x2, UPT ;  /* 0x000000021400788c */ /* 0x000fe4000bf26070 */
[----:B------:R-:W-:Y:S01]  /*01f0*/  USEL UR5, URZ, 0x1, !UP0 ;  /* 0x000000013f057887 */ /* 0x000fe2000c000000 */
[----:B0-----:R-:W-:-:S03]  /*0200*/  ISETP.NE.AND P0, PT, R4, RZ, PT ;  /* 0x000000ff0400720c */ /* 0x001fc60003f05270 */
[----:B------:R-:W-:-:S10]  /*0210*/  USEL UR5, UR5, 0x2, UP1 ;  /* 0x0000000205057887 */ /* 0x000fd40008800000 */
[----:B------:R-:W-:Y:S05]  /*0220*/  @P0 BRA `(.L_x_2) ;  /* 0x0000000000580947 */ /* 0x000fea0003800000 */
[----:B------:R-:W0:Y:S01]  /*0230*/  S2UR UR6, SR_CgaCtaId ;  /* 0x00000000000679c3 */ /* 0x000e220000008800 */
[----:B------:R-:W-:Y:S01]  /*0240*/  UMOV UR4, 0x400 ;  /* 0x0000040000047882 */ /* 0x000fe20000000000 */
[----:B------:R-:W-:Y:S01]  /*0250*/  UMOV UR7, 0x1 ;  /* 0x0000000100077882 */ /* 0x000fe20000000000 */
[----:B------:R-:W-:Y:S01]  /*0260*/  UMOV UR8, 0x80 ;  /* 0x0000008000087882 */ /* 0x000fe20000000000 */
[----:B------:R-:W-:Y:S01]  /*0270*/  ELECT P0, URZ, PT ;  /* 0x00000000003f782f */ /* 0x000fe20003800000 */
[----:B------:R-:W-:-:S04]  /*0280*/  UIADD3 UR8, -UR8, 0x100000, URZ ;  /* 0x0010000008087890 */ /* 0x000fc8000fffe13f */
[----:B------:R-:W-:Y:S02]  /*0290*/  USHF.L.U32 UR9, UR8, 0xb, URZ ;  /* 0x0000000b08097899 */ /* 0x000fe4000800063f */
[----:B------:R-:W-:Y:S02]  /*02a0*/  USHF.L.U32 UR8, UR8, 0x1, URZ ;  /* 0x0000000108087899 */ /* 0x000fe4000800063f */
[----:B0-----:R-:W-:Y:S02]  /*02b0*/  ULEA UR4, UR6, UR4, 0x18 ;  /* 0x0000000406047291 */ /* 0x001fe4000f8ec03f */
[----:B------:R-:W-:-:S04]  /*02c0*/  UIADD3 UR6, -UR7, 0x100000, URZ ;  /* 0x0010000007067890 */ /* 0x000fc8000fffe13f */
[----:B------:R-:W-:Y:S02]  /*02d0*/  USHF.L.U32 UR7, UR6, 0xb, URZ ;  /* 0x0000000b06077899 */ /* 0x000fe4000800063f */
[----:B------:R-:W-:Y:S01]  /*02e0*/  USHF.L.U32 UR6, UR6, 0x1, URZ ;  /* 0x0000000106067899 */ /* 0x000fe2000800063f */
[----:B------:R-:W0:Y:S11]  /*02f0*/  FENCE.VIEW.ASYNC.S ;  /* 0x00000000000073c6 */ /* 0x000e360000000000 */
[----:B0-----:R0:W1:Y:S01]  /*0300*/  SYNCS.EXCH.64 URZ, [UR4], UR6 ;  /* 0x00000006043f75b2 */ /* 0x0010620008000100 */
[----:B------:R0:W2:Y:S01]  /*0310*/  SYNCS.EXCH.64 URZ, [UR4+0x20], UR8 ;  /* 0x00002008043f75b2 */ /* 0x0000a20008000100 */
[----:B------:R0:W3:Y:S01]  /*0320*/  SYNCS.EXCH.64 URZ, [UR4+0x8], UR6 ;  /* 0x00000806043f75b2 */ /* 0x0000e20008000100 */
[----:B------:R0:W4:Y:S01]  /*0330*/  SYNCS.EXCH.64 URZ, [UR4+0x28], UR8 ;  /* 0x00002808043f75b2 */ /* 0x0001220008000100 */
[----:B------:R0:W0:Y:S01]  /*0340*/  SYNCS.EXCH.64 URZ, [UR4+0x10], UR6 ;  /* 0x00001006043f75b2 */ /* 0x0000220008000100 */
[----:B------:R0:W0:Y:S01]  /*0350*/  SYNCS.EXCH.64 URZ, [UR4+0x30], UR8 ;  /* 0x00003008043f75b2 */ /* 0x0000220008000100 */
[----:B------:R0:W0:Y:S01]  /*0360*/  SYNCS.EXCH.64 URZ, [UR4+0x18], UR6 ;  /* 0x00001806043f75b2 */ /* 0x0000220008000100 */
[----:B------:R0:W0:Y:S01]  /*0370*/  SYNCS.EXCH.64 URZ, [UR4+0x38], UR8 ;  /* 0x00003808043f75b2 */ /* 0x0000220008000100 */
[----:B------:R-:W-:Y:S01]  /*0380*/  NOP ;  /* 0x0000000000007918 */ /* 0x000fe20000000000 */
.L_x_2:
[----:B------:R-:W5:Y:S01]  /*0390*/  SHFL.IDX PT, R4, R0, RZ, 0x1f ;  /* 0x00001fff00047589 */ /* 0x000f6200000e0000 */
[----:B------:R-:W-:Y:S01]  /*03a0*/  ELECT P0, URZ, PT ;  /* 0x00000000003f782f */ /* 0x000fe20003800000 */
[----:B------:R-:W-:Y:S01]  /*03b0*/  NOP ;  /* 0x0000000000007918 */ /* 0x000fe20000000000 */
[----:B------:R-:W-:Y:S01]  /*03c0*/  ELECT P1, URZ, PT ;  /* 0x00000000003f782f */ /* 0x000fe20003820000 */
[----:B------:R1:W2:Y:S01]  /*03d0*/  SHFL.IDX PT, R3, R0, RZ, 0x1f ;  /* 0x00001fff00037589 */ /* 0x0002a200000e0000 */
[----:B0-----:R-:W-:Y:S01]  /*03e0*/  UMOV UR6, 0x20 ;  /* 0x0000002000067882 */ /* 0x001fe20000000000 */
[----:B------:R-:W-:Y:S01]  /*03f0*/  UMOV UR9, 0x80 ;  /* 0x0000008000097882 */ /* 0x000fe20000000000 */
[----:B------:R-:W-:Y:S01]  /*0400*/  NOP ;  /* 0x0000000000007918 */ /* 0x000fe20000000000 */
[----:B------:R0:W0:Y:S01]  /*0410*/  SHFL.IDX PT, R11, R2, RZ, 0x1f ;  /* 0x00001fff020b7589 */ /* 0x00002200000e0000 */
[----:B------:R-:W-:Y:S01]  /*0420*/  ULDC.64 UR24, c[0x0][0x208] ;  /* 0x0000820000187ab9 */ /* 0x000fe20000000a00 */
[----:B-1----:R-:W-:-:S04]  /*0430*/  SHF.R.S32.HI R0, RZ, 0x1f, R7 ;  /* 0x0000001fff007819 */ /* 0x002fc80000011407 */
[----:B------:R-:W-:-:S04]  /*0440*/  LEA.HI R0, R0, R7, RZ, 0x7 ;  /* 0x0000000700007211 */ /* 0x000fc800078f38ff */
[----:B------:R-:W-:Y:S02]  /*0450*/  LOP3.LUT R0, R0, 0xffffff80, RZ, 0xc0, !PT ;  /* 0xffffff8000007812 */ /* 0x000fe400078ec0ff */
[----:B-----5:R-:W-:-:S03]  /*0460*/  ISETP.NE.OR P0, PT, R4, RZ, !P0 ;  /* 0x000000ff0400720c */ /* 0x020fc60004705670 */
[----:B------:R-:W-:Y:S01]  /*0470*/  IMAD.IADD R6, R7, 0x1, -R0 ;  /* 0x0000000107067824 */ /* 0x000fe200078e0a00 */
[----:B--2---:R-:W-:-:S09]  /*0480*/  ISETP.NE.OR P1, PT, R3, RZ, !P1 ;  /* 0x000000ff0300720c */ /* 0x004fd20004f25670 */
[----:B------:R-:W-:-:S04]  /*0490*/  VOTEU.ALL UP0, P0 ;  /* 0x00000000003f7886 */ /* 0x000fc80000000000 */
[----:B------:R-:W-:Y:S01]  /*04a0*/  VOTEU.ALL UP1, P1 ;  /* 0x00000000003f7886 */ /* 0x000fe20000820000 */
[----:B------:R-:W1:Y:S01]  /*04b0*/  @!UP0 S2UR UR8, SR_CgaCtaId ;  /* 0x00000000000889c3 */ /* 0x000e620000008800 */
[----:B------:R-:W-:Y:S01]  /*04c0*/  @!UP0 UMOV UR4, 0x400 ;  /* 0x0000040000048882 */ /* 0x000fe20000000000 */
[----:B------:R-:W-:-:S04]  /*04d0*/  @!UP0 UIADD3 UR6, -UR6, 0x100000, URZ ;  /* 0x0010000006068890 */ /* 0x000fc8000fffe13f */
[----:B------:R-:W-:Y:S02]  /*04e0*/  @!UP0 USHF.L.U32 UR7, UR6, 0xb, URZ ;  /* 0x0000000b06078899 */ /* 0x000fe4000800063f */
[----:B------:R-:W-:Y:S01]  /*04f0*/  @!UP0 USHF.L.U32 UR6, UR6, 0x1, URZ ;  /* 0x0000000106068899 */ /* 0x000fe2000800063f */
[----:B------:R-:W-:Y:S01]  /*0500*/  @!UP1 UMOV UR11, 0x400 ;  /* 0x00000400000b9882 */ /* 0x000fe20000000000 */
[----:B------:R-:W-:Y:S01]  /*0510*/  VOTEU.ALL UP2, P1 ;  /* 0x00000000003f7886 */ /* 0x000fe20000840000 */
[----:B------:R-:W-:Y:S01]  /*0520*/  VOTEU.ALL UP3, P1 ;  /* 0x00000000003f7886 */ /* 0x000fe20000860000 */
[----:B------:R-:W-:Y:S01]  /*0530*/  VOTEU.ALL UP4, P1 ;  /* 0x00000000003f7886 */ /* 0x000fe20000880000 */
[----:B------:R-:W2:Y:S01]  /*0540*/  @!UP1 S2UR UR12, SR_CgaCtaId ;  /* 0x00000000000c99c3 */ /* 0x000ea20000008800 */
[----:B------:R-:W-:Y:S01]  /*0550*/  VOTEU.ALL UP5, P1 ;  /* 0x00000000003f7886 */ /* 0x000fe200008a0000 */
[----:B------:R-:W-:Y:S01]  /*0560*/  ISETP.NE.AND P1, PT, RZ, UR16, PT ;  /* 0x00000010ff007c0c */ /* 0x000fe2000bf25270 */
[----:B-1----:R-:W-:-:S02]  /*0570*/  @!UP0 ULEA UR4, UR8, UR4, 0x18 ;  /* 0x0000000408048291 */ /* 0x002fc4000f8ec03f */
[----:B------:R-:W-:-:S04]  /*0580*/  @!UP1 UIADD3 UR8, -UR9, 0x100000, URZ ;  /* 0x0010000009089890 */ /* 0x000fc8000fffe13f */
[----:B------:R-:W-:Y:S02]  /*0590*/  @!UP1 USHF.L.U32 UR9, UR8, 0xb, URZ ;  /* 0x0000000b08099899 */ /* 0x000fe4000800063f */
[----:B------:R-:W-:Y:S01]  /*05a0*/  @!UP1 USHF.L.U32 UR8, UR8, 0x1, URZ ;  /* 0x0000000108089899 */ /* 0x000fe2000800063f */
[----:B------:R-:W-:Y:S01]  /*05b0*/  VOTEU.ALL UP0, P0 ;  /* 0x00000000003f7886 */ /* 0x000fe20000000000 */
[----:B--2---:R-:W-:Y:S01]  /*05c0*/  @!UP1 ULEA UR11, UR12, UR11, 0x18 ;  /* 0x0000000b0c0b9291 */ /* 0x004fe2000f8ec03f */
[----:B------:R-:W-:Y:S01]  /*05d0*/  VOTEU.ALL UP1, P0 ;  /* 0x00000000003f7886 */ /* 0x000fe20000020000 */
[----:B------:R-:W1:Y:S02]  /*05e0*/  FENCE.VIEW.ASYNC.S ;  /* 0x00000000000073c6 */ /* 0x000e640000000000 */
[----:B-1----:R-:W3:Y:S02]  /*05f0*/  @!UP0 SYNCS.EXCH.64 URZ, [UR4+0x70], UR6 ;  /* 0x00007006043f85b2 */ /* 0x002ee40008000100 */
[----:B------:R1:W3:Y:S01]  /*0600*/  @!UP1 SYNCS.EXCH.64 URZ, [UR4+0x78], UR6 ;  /* 0x00007806043f95b2 */ /* 0x0002e20008000100 */
[----:B------:R-:W-:Y:S01]  /*0610*/  NOP ;  /* 0x0000000000007918 */ /* 0x000fe20000000000 */
[----:B-1----:R-:W-:-:S02]  /*0620*/  ULDC.64 UR6, c[0x0][0x598] ;  /* 0x0001660000067ab9 */ /* 0x002fc40000000a00 */
[----:B------:R-:W-:Y:S02]  /*0630*/  ISETP.NE.U32.AND P0, PT, RZ, UR6, PT ;  /* 0x00000006ff007c0c */ /* 0x000fe4000bf05070 */
[----:B------:R1:W3:Y:S02]  /*0640*/  @!UP2 SYNCS.EXCH.64 URZ, [UR11+0x50], UR8 ;  /* 0x000050080b3fa5b2 */ /* 0x0002e40008000100 */
[----:B------:R-:W-:Y:S01]  /*0650*/  ISETP.NE.AND.EX P0, PT, RZ, UR7, PT, P0 ;  /* 0x00000007ff007c0c */ /* 0x000fe2000bf05300 */
[----:B------:R1:W3:Y:S01]  /*0660*/  @!UP3 SYNCS.EXCH.64 URZ, [UR11+0x58], UR8 ;  /* 0x000058080b3fb5b2 */ /* 0x0002e20008000100 */
[----:B------:R1:W3:Y:S01]  /*0670*/  @!UP4 SYNCS.EXCH.64 URZ, [UR11+0x60], UR8 ;  /* 0x000060080b3fc5b2 */ /* 0x0002e20008000100 */
[----:B------:R1:W3:Y:S01]  /*0680*/  @!UP5 SYNCS.EXCH.64 URZ, [UR11+0x68], UR8 ;  /* 0x000068080b3fd5b2 */ /* 0x0002e20008000100 */
[----:B------:R-:W-:Y:S01]  /*0690*/  NOP ;  /* 0x0000000000007918 */ /* 0x000fe20000000000 */
[----:B---34-:R-:W-:Y:S08]  /*06a0*/  BAR.SYNC.DEFER_BLOCKING 0x0 ;  /* 0x0000000000007b1d */ /* 0x018ff00000010000 */
[----:B01----:R-:W-:Y:S05]  /*06b0*/  @!P0 BRA `(.L_x_3) ;  /* 0x00000000001c8947 */ /* 0x003fea0003800000 */
[----:B------:R-:W0:Y:S02]  /*06c0*/  LDC.64 R2, c[0x0][0x598] ;  /* 0x00016600ff027b82 */ /* 0x000e240000000a00 */
[----:B0-----:R-:W2:Y:S02]  /*06d0*/  LDG.E.64 R2, desc[UR24][R2.64] ;  /* 0x0000001802027981 */ /* 0x001ea4000c1e1b00 */
[----:B--2---:R-:W-:-:S04]  /*06e0*/  ISETP.NE.U32.AND P0, PT, R2, RZ, PT ;  /* 0x000000ff0200720c */ /* 0x004fc80003f05070 */
[----:B------:R-:W-:-:S13]  /*06f0*/  ISETP.NE.AND.EX P0, PT, R3, RZ, PT, P0 ;  /* 0x000000ff0300720c */ /* 0x000fda0003f05300 */
[----:B------:R-:W-:Y:S05]  /*0700*/  @!P0 BRA `(.L_x_3) ;  /* 0x0000000000088947 */ /* 0x000fea0003800000 */
[----:B------:R2:W5:Y:S01]  /*0710*/  LD.E R9, desc[UR24][R2.64] ;  /* 0x0000001802097980 */ /* 0x000562000c101900 */
[----:B------:R-:W-:Y:S05]  /*0720*/  BRA `(.L_x_4) ;  /* 0x0000000000207947 */ /* 0x000fea0003800000 */
.L_x_3:
[----:B------:R-:W-:Y:S02]  /*0730*/  ULDC.64 UR6, c[0x0][0x588] ;  /* 0x0001620000067ab9 */ /* 0x000fe40000000a00 */
[----:B------:R-:W-:-:S04]  /*0740*/  ISETP.NE.U32.AND P0, PT, RZ, UR6, PT ;  /* 0x00000006ff007c0c */ /* 0x000fc8000bf05070 */
[----:B------:R-:W-:-:S13]  /*0750*/  ISETP.NE.AND.EX P0, PT, RZ, UR7, PT, P0 ;  /* 0x00000007ff007c0c */ /* 0x000fda000bf05300 */
[----:B------:R-:W-:Y:S05]  /*0760*/  @!P0 BRA `(.L_x_5) ;  /* 0x00000000000c8947 */ /* 0x000fea0003800000 */
[----:B------:R-:W0:Y:S02]  /*0770*/  LDC.64 R2, c[0x0][0x588] ;  /* 0x00016200ff027b82 */ /* 0x000e240000000a00 */
[----:B0-----:R1:W5:Y:S01]  /*0780*/  LDG.E R9, desc[UR24][R2.64] ;  /* 0x0000001802097981 */ /* 0x001362000c1e1900 */
[----:B------:R-:W-:Y:S05]  /*0790*/  BRA `(.L_x_4) ;  /* 0x0000000000047947 */ /* 0x000fea0003800000 */
.L_x_5:
[----:B------:R-:W0:Y:S02]  /*07a0*/  LDC R9, c[0x0][0x580] ;  /* 0x00016000ff097b82 */ /* 0x000e240000000800 */
.L_x_4:
[----:B------:R-:W-:Y:S02]  /*07b0*/  ULDC.64 UR6, c[0x0][0x5a0] ;  /* 0x0001680000067ab9 */ /* 0x000fe40000000a00 */
[----:B------:R-:W-:-:S04]  /*07c0*/  ISETP.NE.U32.AND P0, PT, RZ, UR6, PT ;  /* 0x00000006ff007c0c */ /* 0x000fc8000bf05070 */
[----:B------:R-:W-:-:S13]  /*07d0*/  ISETP.NE.AND.EX P0, PT, RZ, UR7, PT, P0 ;  /* 0x00000007ff007c0c */ /* 0x000fda000bf05300 */
[----:B------:R-:W-:Y:S05]  /*07e0*/  @!P0 BRA `(.L_x_6) ;  /* 0x00000000001c8947 */ /* 0x000fea0003800000 */
[----:B-12---:R-:W1:Y:S02]  /*07f0*/  LDC.64 R2, c[0x0][0x5a0] ;  /* 0x00016800ff027b82 */ /* 0x006e640000000a00 */
[----:B-1----:R-:W2:Y:S02]  /*0800*/  LDG.E.64 R2, desc[UR24][R2.64] ;  /* 0x0000001802027981 */ /* 0x002ea4000c1e1b00 */
[----:B--2---:R-:W-:-:S04]  /*0810*/  ISETP.NE.U32.AND P0, PT, R2, RZ, PT ;  /* 0x000000ff0200720c */ /* 0x004fc80003f05070 */
[----:B------:R-:W-:-:S13]  /*0820*/  ISETP.NE.AND.EX P0, PT, R3, RZ, PT, P0 ;  /* 0x000000ff0300720c */ /* 0x000fda0003f05300 */
[----:B------:R-:W-:Y:S05]  /*0830*/  @!P0 BRA `(.L_x_6) ;  /* 0x0000000000088947 */ /* 0x000fea0003800000 */
[----:B------:R1:W5:Y:S01]  /*0840*/  LD.E R8, desc[UR24][R2.64] ;  /* 0x0000001802087980 */ /* 0x000362000c101900 */
[----:B------:R-:W-:Y:S05]  /*0850*/  BRA `(.L_x_7) ;  /* 0x0000000000207947 */ /* 0x000fea0003800000 */
.L_x_6:
[----:B------:R-:W-:Y:S02]  /*0860*/  ULDC.64 UR6, c[0x0][0x590] ;  /* 0x0001640000067ab9 */ /* 0x000fe40000000a00 */
[----:B------:R-:W-:-:S04]  /*0870*/  ISETP.NE.U32.AND P0, PT, RZ, UR6, PT ;  /* 0x00000006ff007c0c */ /* 0x000fc8000bf05070 */
[----:B------:R-:W-:-:S13]  /*0880*/  ISETP.NE.AND.EX P0, PT, RZ, UR7, PT, P0 ;  /* 0x00000007ff007c0c */ /* 0x000fda000bf05300 */
[----:B------:R-:W-:Y:S05]  /*0890*/  @!P0 BRA `(.L_x_8) ;  /* 0x00000000000c8947 */ /* 0x000fea0003800000 */
[----:B-12---:R-:W1:Y:S02]  /*08a0*/  LDC.64 R2, c[0x0][0x590] ;  /* 0x00016400ff027b82 */ /* 0x006e640000000a00 */
[----:B-1----:R4:W5:Y:S01]  /*08b0*/  LDG.E R8, desc[UR24][R2.64] ;  /* 0x0000001802087981 */ /* 0x002962000c1e1900 */
[----:B------:R-:W-:Y:S05]  /*08c0*/  BRA `(.L_x_7) ;  /* 0x0000000000047947 */ /* 0x000fea0003800000 */
.L_x_8:
[----:B------:R-:W3:Y:S02]  /*08d0*/  LDC R8, c[0x0][0x584] ;  /* 0x00016100ff087b82 */ /* 0x000ee40000000800 */
.L_x_7:
[----:B------:R-:W0:Y:S01]  /*08e0*/  S2UR UR9, SR_CTAID.Y ;  /* 0x00000000000979c3 */ /* 0x000e220000002600 */
[----:B------:R-:W-:Y:S01]  /*08f0*/  ULDC UR4, c[0x0][0x65c] ;  /* 0x0001970000047ab9 */ /* 0x000fe20000000800 */
[----:B------:R-:W-:Y:S01]  /*0900*/  UISETP.NE.AND UP0, UPT, UR16, 0x2, UPT ;  /* 0x000000021000788c */ /* 0x000fe2000bf05270 */
[----:B------:R-:W-:Y:S01]  /*0910*/  PRMT R10, RZ, 0x7610, R10 ;  /* 0x00007610ff0a7816 */ /* 0x000fe2000000000a */
[----:B------:R-:W-:Y:S01]  /*0920*/  UISETP.NE.AND UP2, UPT, UR4, 0x1, UPT ;  /* 0x000000010400788c */ /* 0x000fe2000bf45270 */
[----:B------:R-:W-:Y:S02]  /*0930*/  IMAD.MOV.U32 R5, RZ, RZ, -0x1 ;  /* 0xffffffffff057424 */ /* 0x000fe400078e00ff */
[----:B------:R-:W-:Y:S01]  /*0940*/  IMAD.MOV.U32 R4, RZ, RZ, -0x1 ;  /* 0xffffffffff047424 */ /* 0x000fe200078e00ff */
[----:B------:R-:W0:Y:S07]  /*0950*/  S2UR UR8, SR_CTAID.X ;  /* 0x00000000000879c3 */ /* 0x000e2e0000002500 */
[----:B------:R-:W-:Y:S01]  /*0960*/  @UP2 ULDC UR14, c[0x0][0x10] ;  /* 0x00000400000e2ab9 */ /* 0x000fe20000000800 */
[----:B------:R-:W-:Y:S01]  /*0970*/  @UP2 UMOV UR7, URZ ;  /* 0x0000003f00072c82 */ /* 0x000fe20008000000 */
[----:B------:R-:W-:Y:S01]  /*0980*/  @UP2 UMOV UR4, URZ ;  /* 0x0000003f00042c82 */ /* 0x000fe20008000000 */
[----:B-12-4-:R-:W1:Y:S01]  /*0990*/  LDC.64 R2, c[0x0][0x650] ;  /* 0x00019400ff027b82 */ /* 0x016e620000000a00 */
[----:B0-----:R-:W-:-:S02]  /*09a0*/  @UP2 UMOV UR11, UR9 ;  /* 0x00000009000b2c82 */ /* 0x001fc40008000000 */
[----:B------:R-:W-:Y:S01]  /*09b0*/  @UP2 UMOV UR6, UR11 ;  /* 0x0000000b00062c82 */ /* 0x000fe20008000000 */
[----:B------:R-:W-:Y:S01]  /*09c0*/  @!UP2 UMOV UR11, UR9 ;  /* 0x00000009000bac82 */ /* 0x000fe20008000000 */
[----:B------:R-:W-:Y:S01]  /*09d0*/  UMOV UR9, URZ ;  /* 0x0000003f00097c82 */ /* 0x000fe20008000000 */
[----:B------:R-:W-:-:S03]  /*09e0*/  @UP2 UIMAD.WIDE.U32 UR14, UR8, UR14, UR6 ;  /* 0x0000000e080e22a5 */ /* 0x000fc6000f8e0006 */
[----:B------:R-:W-:Y:S01]  /*09f0*/  @!UP2 ULDC UR6, c[0x0][0xc] ;  /* 0x000003000006aab9 */ /* 0x000fe20000000800 */
[----:B------:R-:W-:Y:S01]  /*0a00*/  ULDC UR12, c[0x0][0xc] ;  /* 0x00000300000c7ab9 */ /* 0x000fe20000000800 */
[----:B------:R-:W-:Y:S01]  /*0a10*/  ULDC UR13, c[0x0][0x10] ;  /* 0x00000400000d7ab9 */ /* 0x000fe20000000800 */
[----:B------:R-:W-:Y:S02]  /*0a20*/  @UP2 UIADD3 UR15, UR15, UR4, URZ ;  /* 0x000000040f0f2290 */ /* 0x000fe4000fffe03f */
[----:B------:R-:W-:Y:S02]  /*0a30*/  UIMAD.WIDE.U32 UR12, UR12, UR13, URZ ;  /* 0x0000000d0c0c72a5 */ /* 0x000fe4000f8e003f */
[----:B------:R-:W-:Y:S01]  /*0a40*/  @!UP2 UIMAD.WIDE.U32 UR6, UR6, UR11, UR8 ;  /* 0x0000000b0606a2a5 */ /* 0x000fe2000f8e0008 */
[----:B------:R-:W-:Y:S02]  /*0a50*/  ULDC UR4, c[0x0][0x14] ;  /* 0x0000050000047ab9 */ /* 0x000fe40000000800 */
[----:B------:R-:W-:-:S02]  /*0a60*/  UIMAD.WIDE.U32 UR30, UR12, UR4, URZ ;  /* 0x000000040c1e72a5 */ /* 0x000fc4000f8e003f */
[----:B------:R-:W-:Y:S02]  /*0a70*/  UIMAD UR4, UR13, UR4, URZ ;  /* 0x000000040d0472a4 */ /* 0x000fe4000f8e023f */
[----:B------:R-:W-:Y:S01]  /*0a80*/  @!UP2 UMOV UR14, UR6 ;  /* 0x00000006000eac82 */ /* 0x000fe20008000000 */
[----:B------:R-:W-:Y:S01]  /*0a90*/  @!UP2 UMOV UR15, UR7 ;  /* 0x00000007000fac82 */ /* 0x000fe20008000000 */
[----:B------:R-:W-:Y:S02]  /*0aa0*/  UIADD3 UR6, UR31, UR4, URZ ;  /* 0x000000041f067290 */ /* 0x000fe4000fffe03f */
[----:B------:R-:W-:-:S04]  /*0ab0*/  UIADD3 UR4, UP1, UR14, UR30, URZ ;  /* 0x0000001e0e047290 */ /* 0x000fc8000ff3e03f */
[----:B------:R-:W-:Y:S02]  /*0ac0*/  UIADD3.X UR7, UR15, UR6, URZ, UP1, !UPT ;  /* 0x000000060f077290 */ /* 0x000fe40008ffe43f */
[----:B------:R-:W-:Y:S02]  /*0ad0*/  USEL UR4, UR4, UR14, !UP0 ;  /* 0x0000000e04047287 */ /* 0x000fe4000c000000 */
[----:B------:R-:W-:-:S04]  /*0ae0*/  USEL UR7, UR7, UR15, !UP0 ;  /* 0x0000000f07077287 */ /* 0x000fc8000c000000 */
[----:B-1----:R-:W-:Y:S01]  /*0af0*/  ISETP.LE.U32.AND P0, PT, R2, UR4, PT ;  /* 0x0000000402007c0c */ /* 0x002fe2000bf03070 */
[----:B------:R-:W-:Y:S02]  /*0b00*/  IMAD.U32 R2, RZ, RZ, UR4 ;  /* 0x00000004ff027e24 */ /* 0x000fe4000f8e00ff */
[----:B------:R-:W-:-:S05]  /*0b10*/  IMAD.U32 R0, RZ, RZ, UR7 ;  /* 0x00000007ff007e24 */ /* 0x000fca000f8e00ff */
[----:B------:R-:W-:Y:S01]  /*0b20*/  ISETP.GE.U32.AND.EX P0, PT, R0, R3, PT, P0 ;  /* 0x000000030000720c */ /* 0x000fe20003f06100 */
[----:B------:R-:W-:Y:S02]  /*0b30*/  IMAD.U32 R3, RZ, RZ, UR7 ;  /* 0x00000007ff037e24 */ /* 0x000fe4000f8e00ff */
[----:B------:R-:W-:-:S10]  /*0b40*/  IMAD.MOV.U32 R0, RZ, RZ, -0x1 ;  /* 0xffffffffff007424 */ /* 0x000fd400078e00ff */
[----:B------:R-:W-:Y:S05]  /*0b50*/  @P0 BRA `(.L_x_9) ;  /* 0x0000000400880947 */ /* 0x000fea0003800000 */
[----:B------:R-:W-:Y:S01]  /*0b60*/  I2FP.F32.U32 R0, UR8 ;  /* 0x0000000800007c45 */ /* 0x000fe20008201000 */
[----:B------:R-:W-:Y:S01]  /*0b70*/  ULDC.64 UR18, c[0x0][0x628] ;  /* 0x00018a0000127ab9 */ /* 0x000fe20000000a00 */
[----:B------:R-:W-:Y:S01]  /*0b80*/  ULDC UR4, c[0x0][0x150] ;  /* 0x0000540000047ab9 */ /* 0x000fe20000000800 */
[----:B------:R-:W-:Y:S01]  /*0b90*/  ISETP.NE.U32.AND P0, PT, RZ, UR18, PT ;  /* 0x00000012ff007c0c */ /* 0x000fe2000bf05070 */
[----:B------:R-:W-:Y:S01]  /*0ba0*/  ULDC UR21, c[0x0][0x630] ;  /* 0x00018c0000157ab9 */ /* 0x000fe20000000800 */
[----:B------:R-:W-:Y:S01]  /*0bb0*/  FMUL R0, R0, UR4 ;  /* 0x0000000400007c20 */ /* 0x000fe20008400000 */
[----:B------:R-:W-:Y:S01]  /*0bc0*/  R2UR UR22, R2 ;  /* 0x00000000021672ca */ /* 0x000fe200000e0000 */
[----:B------:R-:W-:Y:S01]  /*0bd0*/  ULDC UR26, c[0x0][0x154] ;  /* 0x00005500001a7ab9 */ /* 0x000fe20000000800 */
[----:B------:R-:W-:Y:S01]  /*0be0*/  ISETP.NE.AND.EX P0, PT, RZ, UR19, PT, P0 ;  /* 0x00000013ff007c0c */ /* 0x000fe2000bf05300 */
[----:B------:R0:W1:Y:S01]  /*0bf0*/  F2I.U32.TRUNC.NTZ R4, R0 ;  /* 0x0000000000047305 */ /* 0x000062000020f000 */
[----:B------:R-:W-:-:S02]  /*0c00*/  R2UR UR23, R3 ;  /* 0x00000000031772ca */ /* 0x000fc400000e0000 */
[----:B------:R-:W-:Y:S02]  /*0c10*/  R2UR UR12, R2 ;  /* 0x00000000020c72ca */ /* 0x000fe400000e0000 */
[----:B------:R-:W-:-:S07]  /*0c20*/  R2UR UR13, R3 ;  /* 0x00000000030d72ca */ /* 0x000fce00000e0000 */
[----:B0-----:R-:W-:Y:S08]  /*0c30*/  @!P0 BRA `(.L_x_10) ;  /* 0x0000000000308947 */ /* 0x001ff00003800000 */
[----:B------:R-:W-:Y:S01]  /*0c40*/  R2UR UR7, R2 ;  /* 0x00000000020772ca */ /* 0x000fe200000e0000 */
[----:B------:R-:W-:Y:S01]  /*0c50*/  ULDC UR4, c[0x0][0x634] ;  /* 0x00018d0000047ab9 */ /* 0x000fe20000000800 */
[----:B------:R-:W-:-:S11]  /*0c60*/  R2UR UR12, R3 ;  /* 0x00000000030c72ca */ /* 0x000fd600000e0000 */
[----:B------:R-:W-:-:S04]  /*0c70*/  UIADD3 UR4, UP1, UR7, UR4, URZ ;  /* 0x0000000407047290 */ /* 0x000fc8000ff3e03f */
[----:B------:R-:W-:-:S04]  /*0c80*/  UIADD3.X UR7, URZ, UR12, URZ, UP1, !UPT ;  /* 0x0000000c3f077290 */ /* 0x000fc80008ffe43f */
[----:B------:R-:W-:-:S04]  /*0c90*/  UIMAD.WIDE.U32 UR12, UR7, UR18, URZ ;  /* 0x00000012070c72a5 */ /* 0x000fc8000f8e003f */
[----:B------:R-:W-:Y:S02]  /*0ca0*/  UIMAD.WIDE.U32 UR14, UP1, UR4, UR19, UR12 ;  /* 0x00000013040e72a5 */ /* 0x000fe4000f82000c */
[----:B------:R-:W-:Y:S02]  /*0cb0*/  UIMAD.WIDE.U32 UR12, UR4, UR18, URZ ;  /* 0x00000012040c72a5 */ /* 0x000fe4000f8e003f */
[----:B------:R-:W-:Y:S02]  /*0cc0*/  UIADD3.X UR17, URZ, URZ, URZ, UP1, !UPT ;  /* 0x0000003f3f117290 */ /* 0x000fe40008ffe43f */
[----:B------:R-:W-:Y:S01]  /*0cd0*/  UIADD3 URZ, UP1, UR13, UR14, URZ ;  /* 0x0000000e0d3f7290 */ /* 0x000fe2000ff3e03f */
[----:B------:R-:W-:-:S03]  /*0ce0*/  UMOV UR16, UR15 ;  /* 0x0000000f00107c82 */ /* 0x000fc60008000000 */
[----:B------:R-:W-:-:S12]  /*0cf0*/  UIMAD.WIDE.U32.X UR12, UR7, UR19, UR16, UP1 ;  /* 0x00000013070c72a5 */ /* 0x000fd800088e0410 */
.L_x_10:
[----:B------:R-:W-:Y:S01]  /*0d00*/  USHF.R.U64 UR4, UR12, UR21, UR13 ;  /* 0x000000150c047299 */ /* 0x000fe2000800120d */
[----:B------:R-:W-:Y:S01]  /*0d10*/  I2FP.F32.U32 R0, UR11 ;  /* 0x0000000b00007c45 */ /* 0x000fe20008201000 */
[----:B------:R-:W-:Y:S01]  /*0d20*/  USHF.R.U32.HI UR7, URZ, UR21, UR13 ;  /* 0x000000153f077299 */ /* 0x000fe2000801160d */
[----:B-1----:R-:W-:Y:S01]  /*0d30*/  R2UR UR16, R4 ;  /* 0x00000000041072ca */ /* 0x002fe200000e0000 */
[----:B------:R-:W-:Y:S02]  /*0d40*/  UIADD3 UR19, UP1, URZ, -UR4, URZ ;  /* 0x800000043f137290 */ /* 0x000fe4000ff3e03f */
[----:B------:R-:W-:Y:S01]  /*0d50*/  FMUL R0, R0, UR26 ;  /* 0x0000001a00007c20 */ /* 0x000fe20008400000 */
[----:B------:R-:W-:Y:S01]  /*0d60*/  ULDC.64 UR12, c[0x0][0x620] ;  /* 0x00018800000c7ab9 */ /* 0x000fe20000000a00 */
[----:B------:R-:W-:Y:S01]  /*0d70*/  UIADD3.X UR7, URZ, ~UR7, URZ, UP1, !UPT ;  /* 0x800000073f077290 */ /* 0x000fe20008ffe43f */
[----:B------:R-:W-:Y:S01]  /*0d80*/  UMOV UR14, UR22 ;  /* 0x00000016000e7c82 */ /* 0x000fe20008000000 */
[----:B------:R-:W-:-:S02]  /*0d90*/  UMOV UR15, UR23 ;  /* 0x00000017000f7c82 */ /* 0x000fc40008000000 */
[----:B------:R-:W-:Y:S01]  /*0da0*/  UIMAD UR7, UR7, UR12, URZ ;  /* 0x0000000c070772a4 */ /* 0x000fe2000f8e023f */
[----:B------:R-:W0:Y:S01]  /*0db0*/  F2I.U32.TRUNC.NTZ R0, R0 ;  /* 0x0000000000007305 */ /* 0x000e22000020f000 */
[----:B------:R-:W-:Y:S02]  /*0dc0*/  UIMAD.WIDE.U32 UR14, UR19, UR12, UR14 ;  /* 0x0000000c130e72a5 */ /* 0x000fe4000f8e000e */
[----:B------:R-:W-:Y:S01]  /*0dd0*/  UIMAD UR19, UR19, UR13, UR7 ;  /* 0x0000000d131372a4 */ /* 0x000fe2000f8e0207 */
[----:B------:R-:W-:Y:S01]  /*0de0*/  ULDC UR28, c[0x0][0x658] ;  /* 0x00019600001c7ab9 */ /* 0x000fe20000000800 */
[----:B------:R-:W-:Y:S02]  /*0df0*/  UMOV UR26, 0xffffffff ;  /* 0xffffffff001a7882 */ /* 0x000fe40000000000 */
[----:B------:R-:W-:Y:S01]  /*0e00*/  UIADD3 UR19, UR15, UR19, URZ ;  /* 0x000000130f137290 */ /* 0x000fe2000fffe03f */
[----:B------:R-:W-:Y:S01]  /*0e10*/  ULDC UR21, c[0x0][0x618] ;  /* 0x0001860000157ab9 */ /* 0x000fe20000000800 */
[----:B------:R-:W-:Y:S01]  /*0e20*/  ULDC.64 UR12, c[0x0][0x640] ;  /* 0x00019000000c7ab9 */ /* 0x000fe20000000a00 */
[----:B------:R-:W-:Y:S01]  /*0e30*/  USHF.L.U32 UR15, UR26, UR28, URZ ;  /* 0x0000001c1a0f7299 */ /* 0x000fe2000800063f */
[----:B------:R-:W-:Y:S01]  /*0e40*/  ISETP.NE.U32.AND P0, PT, RZ, UR12, PT ;  /* 0x0000000cff007c0c */ /* 0x000fe2000bf05070 */
[----:B------:R-:W-:-:S02]  /*0e50*/  USHF.R.U64 UR26, UR14, UR21, UR19 ;  /* 0x000000150e1a7299 */ /* 0x000fc40008001213 */
[----:B------:R-:W-:Y:S01]  /*0e60*/  USHF.R.U32.HI UR14, URZ, UR21, UR19 ;  /* 0x000000153f0e7299 */ /* 0x000fe20008011613 */
[----:B0-----:R-:W-:Y:S01]  /*0e70*/  R2UR UR18, R0 ;  /* 0x00000000001272ca */ /* 0x001fe200000e0000 */
[----:B------:R-:W-:Y:S01]  /*0e80*/  ULDC UR23, c[0x0][0x608] ;  /* 0x0001820000177ab9 */ /* 0x000fe20000000800 */
[----:B------:R-:W-:Y:S01]  /*0e90*/  ISETP.NE.AND.EX P0, PT, RZ, UR13, PT, P0 ;  /* 0x0000000dff007c0c */ /* 0x000fe2000bf05300 */
[----:B------:R-:W-:Y:S02]  /*0ea0*/  USHF.R.U64 UR32, UR26, UR23, UR14 ;  /* 0x000000171a207299 */ /* 0x000fe4000800120e */
[----:B------:R-:W-:Y:S01]  /*0eb0*/  USHF.R.U32.HI UR14, URZ, UR23, UR14 ;  /* 0x000000173f0e7299 */ /* 0x000fe2000801160e */
[----:B------:R-:W-:Y:S01]  /*0ec0*/  UMOV UR22, 0x1 ;  /* 0x0000000100167882 */ /* 0x000fe20000000000 */
[----:B------:R-:W-:Y:S02]  /*0ed0*/  UIADD3 UR16, -UR16, URZ, URZ ;  /* 0x0000003f10107290 */ /* 0x000fe4000fffe13f */
[----:B------:R-:W-:-:S02]  /*0ee0*/  USHF.R.U64 UR33, UR32, UR28, UR14 ;  /* 0x0000001c20217299 */ /* 0x000fc4000800120e */
[----:B------:R-:W-:Y:S01]  /*0ef0*/  USHF.L.U32 UR21, UR22, UR28, URZ ;  /* 0x0000001c16157299 */ /* 0x000fe2000800063f */
[----:B------:R-:W-:Y:S01]  /*0f00*/  ULDC UR17, c[0x0][0x144] ;  /* 0x0000510000117ab9 */ /* 0x000fe20000000800 */
[----:B------:R-:W-:Y:S01]  /*0f10*/  ULDC UR7, c[0x0][0x600] ;  /* 0x0001800000077ab9 */ /* 0x000fe20000000800 */
[----:B------:R-:W-:Y:S02]  /*0f20*/  ULOP3.LUT UR22, URZ, UR15, URZ, 0x33, !UPT ;  /* 0x0000000f3f167292 */ /* 0x000fe4000f8e333f */
[----:B------:R-:W-:Y:S02]  /*0f30*/  USHF.R.U32.HI UR15, URZ, UR28, UR14 ;  /* 0x0000001c3f0f7299 */ /* 0x000fe4000801160e */
[----:B------:R-:W-:Y:S02]  /*0f40*/  UIADD3 UR9, UR7, -0x1, URZ ;  /* 0xffffffff07097890 */ /* 0x000fe4000fffe03f */
[----:B------:R-:W-:Y:S02]  /*0f50*/  UIADD3 UR27, -UR18, URZ, URZ ;  /* 0x0000003f121b7290 */ /* 0x000fe4000fffe13f */
[----:B------:R-:W-:Y:S01]  /*0f60*/  UIMAD UR8, UR17, UR16, UR8 ;  /* 0x00000010110872a4 */ /* 0x000fe2000f8e0208 */
[----:B------:R-:W-:Y:S01]  /*0f70*/  ULDC UR34, c[0x0][0x148] ;  /* 0x0000520000227ab9 */ /* 0x000fe20000000800 */
[----:B------:R-:W-:Y:S01]  /*0f80*/  ULDC UR28, c[0x0][0x648] ;  /* 0x00019200001c7ab9 */ /* 0x000fe20000000800 */
[----:B------:R-:W-:Y:S01]  /*0f90*/  ULDC UR29, c[0x0][0x638] ;  /* 0x00018e00001d7ab9 */ /* 0x000fe20000000800 */
[----:B------:R-:W-:Y:S01]  /*0fa0*/  UMOV UR14, UR33 ;  /* 0x00000021000e7c82 */ /* 0x000fe20008000000 */
[----:B------:R-:W-:Y:S07]  /*0fb0*/  @!P0 BRA `(.L_x_11) ;  /* 0x0000000000308947 */ /* 0x000fee0003800000 */
[----:B------:R-:W-:Y:S02]  /*0fc0*/  ULDC UR18, c[0x0][0x64c] ;  /* 0x0001930000127ab9 */ /* 0x000fe40000000800 */
        /* <DEDUP_REMOVED lines=8> */
[----:B------:R-:W-:-:S07]  /*1050*/  UIMAD.WIDE.U32.X UR12, UR23, UR13, UR18, UP1 ;  /* 0x0000000d170c72a5 */ /* 0x000fce00088e0412 */
[----:B------:R-:W-:Y:S01]  /*1060*/  UMOV UR14, UR12 ;  /* 0x0000000c000e7c82 */ /* 0x000fe20008000000 */
[----:B------:R-:W-:-:S05]  /*1070*/  UMOV UR15, UR13 ;  /* 0x0000000d000f7c82 */ /* 0x000fca0008000000 */
.L_x_11:
[----:B------:R-:W-:Y:S01]  /*1080*/  USHF.R.U64 UR12, UR14, UR28, UR15 ;  /* 0x0000001c0e0c7299 */ /* 0x000fe2000800120f */
[----:B------:R-:W-:Y:S01]  /*1090*/  IMAD.MOV.U32 R10, RZ, RZ, 0x1 ;  /* 0x00000001ff0a7424 */ /* 0x000fe200078e00ff */
[----:B------:R-:W-:Y:S01]  /*10a0*/  @UP2 UIMAD UR8, UR34, UR27, UR11 ;  /* 0x0000001b220822a4 */ /* 0x000fe2000f8e020b */
[----:B------:R-:W-:Y:S01]  /*10b0*/  IMAD.U32 R0, RZ, RZ, UR4 ;  /* 0x00000004ff007e24 */ /* 0x000fe2000f8e00ff */
[----:B------:R-:W-:Y:S02]  /*10c0*/  UIADD3 UR11, -UR12, URZ, URZ ;  /* 0x0000003f0c0b7290 */ /* 0x000fe4000fffe13f */
[----:B------:R-:W-:Y:S02]  /*10d0*/  ULOP3.LUT UR22, UR32, UR22, URZ, 0xc0, !UPT ;  /* 0x0000001620167292 */ /* 0x000fe4000f8ec03f */
[----:B------:R-:W-:Y:S02]  /*10e0*/  ULOP3.LUT UR26, UR26, UR9, URZ, 0xc0, !UPT ;  /* 0x000000091a1a7292 */ /* 0x000fe4000f8ec03f */
[----:B------:R-:W-:-:S02]  /*10f0*/  UIMAD UR21, UR21, UR12, UR22 ;  /* 0x0000000c151572a4 */ /* 0x000fc4000f8e0216 */
[----:B------:R-:W-:-:S03]  /*1100*/  UIMAD UR9, UR11, UR29, UR33 ;  /* 0x0000001d0b0972a4 */ /* 0x000fc6000f8e0221 */
[----:B------:R-:W-:Y:S01]  /*1110*/  ULDC UR11, c[0x0][0x610] ;  /* 0x00018400000b7ab9 */ /* 0x000fe20000000800 */
[----:B------:R-:W-:Y:S02]  /*1120*/  UIMAD UR9, UR9, UR7, UR26 ;  /* 0x00000007090972a4 */ /* 0x000fe4000f8e021a */
[----:B------:R-:W-:-:S04]  /*1130*/  UIMAD UR8, UR21, UR11, UR8 ;  /* 0x0000000b150872a4 */ /* 0x000fc8000f8e0208 */
[----:B------:R-:W-:Y:S02]  /*1140*/  USEL UR7, UR9, UR8, !UP2 ;  /* 0x0000000809077287 */ /* 0x000fe4000d000000 */
[----:B------:R-:W-:-:S04]  /*1150*/  USEL UR8, UR8, UR9, !UP2 ;  /* 0x0000000908087287 */ /* 0x000fc8000d000000 */
[----:B------:R-:W-:Y:S02]  /*1160*/  IMAD.U32 R4, RZ, RZ, UR7 ;  /* 0x00000007ff047e24 */ /* 0x000fe4000f8e00ff */
[----:B------:R-:W-:-:S07]  /*1170*/  IMAD.U32 R5, RZ, RZ, UR8 ;  /* 0x00000008ff057e24 */ /* 0x000fce000f8e00ff */
.L_x_9:
[----:B------:R-:W-:Y:S02]  /*1180*/  ULDC UR4, c[0x0][0x28c] ;  /* 0x0000a30000047ab9 */ /* 0x000fe40000000800 */
[----:B------:R-:W-:-:S04]  /*1190*/  UIADD3 UR4, UR4, 0xff, URZ ;  /* 0x000000ff04047890 */ /* 0x000fc8000fffe03f */
[----:B------:R-:W-:-:S04]  /*11a0*/  USHF.R.S32.HI UR7, URZ, 0x1f, UR4 ;  /* 0x0000001f3f077899 */ /* 0x000fc80008011404 */
[----:B------:R-:W-:-:S04]  /*11b0*/  ULEA.HI UR7, UR7, UR4, URZ, 0x8 ;  /* 0x0000000407077291 */ /* 0x000fc8000f8f403f */
[----:B------:R-:W-:Y:S01]  /*11c0*/  USHF.R.S32.HI UR7, URZ, 0x8, UR7 ;  /* 0x000000083f077899 */ /* 0x000fe20008011407 */
[----:B------:R-:W-:Y:S11]  /*11d0*/  @!P1 BRA `(.L_x_12) ;  /* 0x0000009c003c9947 */ /* 0x000ff60003800000 */
[----:B------:R-:W-:-:S06]  /*11e0*/  UISETP.GT.U32.AND UP1, UPT, UR20, 0x1, UPT ;  /* 0x000000011400788c */ /* 0x000fcc000bf24070 */
[----:B------:R-:W-:-:S13]  /*11f0*/  PLOP3.LUT P0, PT, PT, PT, UP1, 0x80, 0x0 ;  /* 0x000000000000781c */ /* 0x000fda0003f0f018 */
[----:B------:R-:W-:Y:S05]  /*1200*/  @P0 EXIT ;  /* 0x000000000000094d */ /* 0x000fea0003800000 */
.L_x_13:
[----:B------:R-:W-:-:S08]  /*1210*/  NOP ;  /* 0x0000000000007918 */ /* 0x000fd00000000000 */
[----:B------:R-:W0:Y:S02]  /*1220*/  USETMAXREG.TRY_ALLOC.CTAPOOL UP1, 0xe8 ;  /* 0x000000e8000079c8 */ /* 0x000e240008020600 */
[----:B0-----:R-:W-:-:S13]  /*1230*/  PLOP3.LUT P0, PT, PT, PT, UP1, 0x80, 0x0 ;  /* 0x000000000000781c */ /* 0x001fda0003f0f018 */
[----:B------:R-:W-:Y:S05]  /*1240*/  @!P0 BRA `(.L_x_13) ;  /* 0xfffffffc00f08947 */ /* 0x000fea000383ffff */
[----:B------:R-:W-:-:S13]  /*1250*/  LOP3.LUT P0, RZ, R10, 0xff, RZ, 0xc0, !PT ;  /* 0x000000ff0aff7812 */ /* 0x000fda000780c0ff */
[----:B------:R-:W-:Y:S05]  /*1260*/  @!P0 EXIT ;  /* 0x000000000000894d */ /* 0x000fea0003800000 */
[----:B------:R-:W0:Y:S01]  /*1270*/  S2UR UR12, SR_CgaCtaId ;  /* 0x00000000000c79c3 */ /* 0x000e220000008800 */
[----:B------:R-:W-:Y:S01]  /*1280*/  SHF.R.S32.HI R7, RZ, 0x1f, R6 ;  /* 0x0000001fff077819 */ /* 0x000fe20000011406 */
[----:B------:R-:W-:Y:S01]  /*1290*/  VIADD R12, R11, 0xffffffff ;  /* 0xffffffff0b0c7836 */ /* 0x000fe20000000000 */
[----:B------:R-:W-:Y:S01]  /*12a0*/  UMOV UR10, 0x400 ;  /* 0x00000400000a7882 */ /* 0x000fe20000000000 */
[----:B------:R-:W-:Y:S01]  /*12b0*/  USHF.R.U32.HI UR4, URZ, 0x2, UR7 ;  /* 0x000000023f047899 */ /* 0x000fe20008011607 */
[CC--:B------:R-:W-:Y:S01]  /*12c0*/  LEA.HI R10, R7.reuse, R6.reuse, RZ, 0x2 ;  /* 0x00000006070a7211 */ /* 0x0c0fe200078f10ff */
[----:B------:R-:W-:Y:S01]  /*12d0*/  ULOP3.LUT UR11, UR7, 0x3, URZ, 0xc0, !UPT ;  /* 0x00000003070b7892 */ /* 0x000fe2000f8ec03f */
[----:B------:R-:W-:Y:S01]  /*12e0*/  LEA.HI R7, R7, R6, RZ, 0x5 ;  /* 0x0000000607077211 */ /* 0x000fe200078f28ff */
[----:B------:R-:W-:Y:S01]  /*12f0*/  UISETP.LT.AND UP1, UPT, UR7, 0x1, UPT ;  /* 0x000000010700788c */ /* 0x000fe2000bf21270 */
[--C-:B------:R-:W-:Y:S01]  /*1300*/  SHF.R.S32.HI R14, RZ, 0x2, R10.reuse ;  /* 0x00000002ff0e7819 */ /* 0x100fe2000001140a */
[----:B------:R-:W-:Y:S01]  /*1310*/  ULOP3.LUT UR4, UR4, 0x1, URZ, 0xc0, !UPT ;  /* 0x0000000104047892 */ /* 0x000fe2000f8ec03f */
[----:B------:R-:W-:Y:S01]  /*1320*/  SHF.R.S32.HI R15, RZ, 0x1f, R10 ;  /* 0x0000001fff0f7819 */ /* 0x000fe2000001140a */
[----:B------:R-:W-:Y:S01]  /*1330*/  ULDC UR14, c[0x0][0x284] ;  /* 0x0000a100000e7ab9 */ /* 0x000fe20000000800 */
[----:B------:R-:W-:Y:S01]  /*1340*/  LOP3.LUT R13, R10, 0xfffffffc, RZ, 0xc0, !PT ;  /* 0xfffffffc0a0d7812 */ /* 0x000fe200078ec0ff */
[----:B------:R-:W-:Y:S01]  /*1350*/  USEL UR11, UR11, URZ, !UP0 ;  /* 0x0000003f0b0b7287 */ /* 0x000fe2000c000000 */
[----:B------:R-:W-:Y:S01]  /*1360*/  LEA.HI R15, R15, R14, RZ, 0x3 ;  /* 0x0000000e0f0f7211 */ /* 0x000fe200078f18ff */
[----:B------:R-:W-:Y:S01]  /*1370*/  UISETP.EQ.U32.AND UP0, UPT, UR4, 0x1, !UP0 ;  /* 0x000000010400788c */ /* 0x000fe2000c702070 */
[----:B------:R-:W-:Y:S01]  /*1380*/  ISETP.NE.AND P0, PT, R12, RZ, PT ;  /* 0x000000ff0c00720c */ /* 0x000fe20003f05270 */
[----:B------:R-:W-:Y:S01]  /*1390*/  IMAD.IADD R10, R6, 0x1, -R13 ;  /* 0x00000001060a7824 */ /* 0x000fe200078e0a0d */
[----:B------:R-:W-:Y:S01]  /*13a0*/  LOP3.LUT R15, R15, 0xfffffff8, RZ, 0xc0, !PT ;  /* 0xfffffff80f0f7812 */ /* 0x000fe200078ec0ff */
[----:B------:R-:W-:Y:S01]  /*13b0*/  IMAD.SHL.U32 R12, R12, 0x8, RZ ;  /* 0x000000080c0c7824 */ /* 0x000fe200078e00ff */
[----:B------:R-:W-:Y:S01]  /*13c0*/  SHF.R.S32.HI R13, RZ, 0x5, R7 ;  /* 0x00000005ff0d7819 */ /* 0x000fe20000011407 */
[----:B------:R-:W-:Y:S01]  /*13d0*/  ULOP3.LUT UR8, UR5, 0x1, URZ, 0xfc, !UPT ;  /* 0x0000000105087892 */ /* 0x000fe2000f8efc3f */
[----:B------:R-:W-:Y:S01]  /*13e0*/  SEL R175, RZ, 0x1, P0 ;  /* 0x00000001ffaf7807 */ /* 0x000fe20000000000 */
[----:B0-----:R-:W-:Y:S01]  /*13f0*/  ULEA UR10, UR12, UR10, 0x18 ;  /* 0x0000000a0c0a7291 */ /* 0x001fe2000f8ec03f */
[----:B------:R-:W-:Y:S01]  /*1400*/  IMAD.IADD R6, R14, 0x1, -R15 ;  /* 0x000000010e067824 */ /* 0x000fe200078e0a0f */
[----:B------:R-:W-:Y:S01]  /*1410*/  LOP3.LUT R12, R12, 0x8, RZ, 0xc0, !PT ;  /* 0x000000080c0c7812 */ /* 0x000fe200078ec0ff */
[----:B------:R-:W-:-:S02]  /*1420*/  USEL UR12, UR7, 0x1, UP1 ;  /* 0x00000001070c7887 */ /* 0x000fc40008800000 */
[----:B------:R-:W-:Y:S01]  /*1430*/  UIADD3 UR17, UR10, 0x50, URZ ;  /* 0x000000500a117890 */ /* 0x000fe2000fffe03f */
[--C-:B------:R-:W-:Y:S01]  /*1440*/  SHF.R.S32.HI R7, RZ, 0x1f, R6.reuse ;  /* 0x0000001fff077819 */ /* 0x100fe20000011406 */
[C-C-:B------:R-:W-:Y:S01]  /*1450*/  IMAD R15, R13.reuse, -0x10, -R6.reuse ;  /* 0xfffffff00d0f7824 */ /* 0x140fe200078e0a06 */
[C---:B------:R-:W-:Y:S01]  /*1460*/  LOP3.LUT R177, R12.reuse, 0x8, RZ, 0x3c, !PT ;  /* 0x000000080cb17812 */ /* 0x040fe200078e3cff */
[----:B------:R-:W-:Y:S01]  /*1470*/  USHF.L.U32 UR9, UR7, 0x1, URZ ;  /* 0x0000000107097899 */ /* 0x000fe2000800063f */
[----:B------:R-:W-:Y:S01]  /*1480*/  LOP3.LUT R14, R12, 0x18, RZ, 0x3c, !PT ;  /* 0x000000180c0e7812 */ /* 0x000fe200078e3cff */
[----:B------:R-:W-:Y:S01]  /*1490*/  IMAD.WIDE R6, R13, 0x10, R6 ;  /* 0x000000100d067825 */ /* 0x000fe200078e0206 */
[----:B------:R-:W-:Y:S01]  /*14a0*/  LEA R11, R11, UR17, 0x3 ;  /* 0x000000110b0b7c11 */ /* 0x000fe2000f8e18ff */
[----:B------:R-:W-:Y:S02]  /*14b0*/  UIADD3 UR12, -UR12, UR7, URZ ;  /* 0x000000070c0c7290 */ /* 0x000fe4000fffe13f */
[----:B------:R-:W-:Y:S01]  /*14c0*/  VIADD R15, R15, UR14 ;  /* 0x0000000e0f0f7c36 */ /* 0x000fe20008000000 */
[----:B------:R-:W-:-:S12]  /*14d0*/  USEL UR13, URZ, 0x1, !UP0 ;  /* 0x000000013f0d7887 */ /* 0x000fd8000c000000 */
.L_x_200:
[----:B------:R-:W-:Y:S01]  /*14e0*/  SHF.L.U32 R12, R175, 0x1f, RZ ;  /* 0x0000001faf0c7819 */ /* 0x000fe200000006ff */
[----:B------:R-:W0:Y:S01]  /*14f0*/  LDC R13, c[0x0][0x28c] ;  /* 0x0000a300ff0d7b82 */ /* 0x000e220000000800 */
[----:B------:R-:W-:Y:S01]  /*1500*/  UMOV UR4, URZ ;  /* 0x0000003f00047c82 */ /* 0x000fe20008000000 */
[----:B------:R-:W-:Y:S01]  /*1510*/  UMOV UR15, UR11 ;  /* 0x0000000b000f7c82 */ /* 0x000fe20008000000 */
[----:B-1----:R-:W1:Y:S01]  /*1520*/  SYNCS.PHASECHK.TRANS64.TRYWAIT P0, [R11+URZ+-0x8], R12 ;  /* 0xfffff80c0b0075a7 */ /* 0x002e62000800017f */
[----:B0-----:R-:W-:Y:S01]  /*1530*/  ISETP.GE.AND P1, PT, R13, 0x1, PT ;  /* 0x000000010d00780c */ /* 0x001fe20003f26270 */
[----:B-1-34-:R-:W-:-:S12]  /*1540*/  @!P0 BRA `(.L_x_14) ;  /* 0x000000a800808947 */ /* 0x01afd80003800000 */
.L_x_222:
[----:B------:R-:W-:Y:S01]  /*1550*/  UMOV UR18, URZ ;  /* 0x0000003f00127c82 */ /* 0x000fe20008000000 */
[----:B------:R-:W-:Y:S01]  /*1560*/  UMOV UR19, URZ ;  /* 0x0000003f00137c82 */ /* 0x000fe20008000000 */
[----:B------:R-:W-:Y:S02]  /*1570*/  CS2R R20, SRZ ;  /* 0x0000000000147805 */ /* 0x000fe4000001ff00 */
[----:B------:R-:W-:Y:S02]  /*1580*/  CS2R R16, SRZ ;  /* 0x0000000000107805 */ /* 0x000fe4000001ff00 */
[----:B------:R-:W-:Y:S02]  /*1590*/  CS2R R18, SRZ ;  /* 0x0000000000127805 */ /* 0x000fe4000001ff00 */
[----:B------:R-:W-:Y:S02]  /*15a0*/  CS2R R22, SRZ ;  /* 0x0000000000167805 */ /* 0x000fe4000001ff00 */
[----:B------:R-:W-:-:S02]  /*15b0*/  CS2R R104, SRZ ;  /* 0x0000000000687805 */ /* 0x000fc4000001ff00 */
[----:B------:R-:W-:Y:S02]  /*15c0*/  CS2R R106, SRZ ;  /* 0x00000000006a7805 */ /* 0x000fe4000001ff00 */
        /* <DEDUP_REMOVED lines=32> */
[----:B------:R-:W-:Y:S01]  /*17d0*/  CS2R R172, SRZ ;  /* 0x0000000000ac7805 */ /* 0x000fe2000001ff00 */
[----:B------:R-:W-:Y:S01]  /*17e0*/  IMAD.MOV.U32 R174, RZ, RZ, RZ ;  /* 0x000000ffffae7224 */ /* 0x000fe200078e00ff */
[----:B------:R-:W-:Y:S01]  /*17f0*/  CS2R R88, SRZ ;  /* 0x0000000000587805 */ /* 0x000fe2000001ff00 */
[----:B------:R-:W-:Y:S01]  /*1800*/  IMAD.MOV.U32 R176, RZ, RZ, RZ ;  /* 0x000000ffffb07224 */ /* 0x000fe200078e00ff */
[----:B------:R-:W-:Y:S01]  /*1810*/  CS2R R90, SRZ ;  /* 0x00000000005a7805 */ /* 0x000fe2000001ff00 */
[----:B------:R-:W-:Y:S01]  /*1820*/  IMAD.U32 R179, RZ, RZ, UR13 ;  /* 0x0000000dffb37e24 */ /* 0x000fe2000f8e00ff */
        /* <DEDUP_REMOVED lines=37> */
[----:B------:R-:W-:Y:S01]  /*1a80*/  CS2R R38, SRZ ;  /* 0x0000000000267805 */ /* 0x000fe2000001ff00 */
[----:B------:R-:W-:Y:S06]  /*1a90*/  @!P1 BRA `(.L_x_15) ;  /* 0x0000001400209947 */ /* 0x000fec0003800000 */
[----:B------:R-:W-:-:S06]  /*1aa0*/  UISETP.NE.AND UP0, UPT, UR8, 0x3, UPT ;  /* 0x000000030800788c */ /* 0x000fcc000bf05270 */
[----:B------:R-:W-:-:S13]  /*1ab0*/  PLOP3.LUT P1, PT, PT, PT, UP0, 0x80, 0x0 ;  /* 0x000000000000781c */ /* 0x000fda0003f2f008 */
[----:B------:R-:W-:Y:S05]  /*1ac0*/  @!P1 BRA `(.L_x_16) ;  /* 0x0000000000049947 */ /* 0x000fea0003800000 */
[----:B------:R-:W-:Y:S01]  /*1ad0*/  BPT.TRAP 0x1 ;  /* 0x000000040000795c */ /* 0x000fe20000300000 */
.L_x_16:
[----:B------:R-:W-:Y:S01]  /*1ae0*/  ULEA UR4, UR11, UR10, 0x3 ;  /* 0x0000000a0b047291 */ /* 0x000fe2000f8e183f */
[----:B0-----:R-:W-:-:S05]  /*1af0*/  IMAD.U32 R12, RZ, RZ, UR13 ;  /* 0x0000000dff0c7e24 */ /* 0x001fca000f8e00ff */
[----:B------:R-:W-:-:S04]  /*1b00*/  SHF.L.U32 R12, R12, 0x1f, RZ ;  /* 0x0000001f0c0c7819 */ /* 0x000fc800000006ff */
[----:B------:R0:W1:Y:S01]  /*1b10*/  SYNCS.PHASECHK.TRANS64.TRYWAIT P0, [UR4], R12 ;  /* 0x0000000cff0075a7 */ /* 0x0000620008000144 */
[----:B------:R-:W-:Y:S05]  /*1b20*/  @!P1 BRA `(.L_x_17) ;  /* 0x0000000000049947 */ /* 0x000fea0003800000 */
[----:B------:R-:W-:Y:S01]  /*1b30*/  BPT.TRAP 0x1 ;  /* 0x000000040000795c */ /* 0x000fe20000300000 */
.L_x_17:
[----:B-1----:R-:W-:Y:S05]  /*1b40*/  @P0 BRA `(.L_x_18) ;  /* 0x0000000000080947 */ /* 0x002fea0003800000 */
[----:B------:R-:W1:Y:S02]  /*1b50*/  SYNCS.PHASECHK.TRANS64.TRYWAIT P0, [UR4], R12 ;  /* 0x0000000cff0075a7 */ /* 0x000e640008000144 */
[----:B-1----:R-:W-:Y:S05]  /*1b60*/  @!P0 BRA `(.L_x_19) ;  /* 0x000000a4000c8947 */ /* 0x002fea0003800000 */
.L_x_18:
[----:B------:R-:W-:Y:S01]  /*1b70*/  UIADD3 UR14, UR10, 0x180, URZ ;  /* 0x000001800a0e7890 */ /* 0x000fe2000fffe03f */
[----:B------:R-:W-:Y:S01]  /*1b80*/  WARPGROUP.ARRIVE ;  /* 0x00000000000079c5 */ /* 0x000fe20000000000 */
[----:B------:R-:W-:Y:S01]  /*1b90*/  UIADD3 UR4, UR10, 0x10180, URZ ;  /* 0x000101800a047890 */ /* 0x000fe2000fffe03f */
[----:B------:R-:W-:Y:S01]  /*1ba0*/  CS2R R20, SRZ ;  /* 0x0000000000147805 */ /* 0x000fe2000001ff00 */
[----:B------:R-:W-:Y:S01]  /*1bb0*/  USHF.R.U32.HI UR14, URZ, 0x4, UR14 ;  /* 0x000000043f0e7899 */ /* 0x000fe2000801160e */
[----:B------:R-:W-:Y:S01]  /*1bc0*/  CS2R R16, SRZ ;  /* 0x0000000000107805 */ /* 0x000fe2000001ff00 */
[----:B------:R-:W-:Y:S01]  /*1bd0*/  USHF.R.U32.HI UR4, URZ, 0x4, UR4 ;  /* 0x000000043f047899 */ /* 0x000fe20008011604 */
[----:B------:R-:W-:Y:S01]  /*1be0*/  CS2R R18, SRZ ;  /* 0x0000000000127805 */ /* 0x000fe2000001ff00 */
[----:B------:R-:W-:Y:S01]  /*1bf0*/  ULOP3.LUT UR14, UR14, 0x3fff, URZ, 0xc0, !UPT ;  /* 0x00003fff0e0e7892 */ /* 0x000fe2000f8ec03f */
[----:B------:R-:W-:Y:S01]  /*1c00*/  CS2R R22, SRZ ;  /* 0x0000000000167805 */ /* 0x000fe2000001ff00 */
[----:B------:R-:W-:Y:S01]  /*1c10*/  ULOP3.LUT UR4, UR4, 0x3fff, URZ, 0xc0, !UPT ;  /* 0x00003fff04047892 */ /* 0x000fe2000f8ec03f */
[----:B------:R-:W-:Y:S01]  /*1c20*/  CS2R R104, SRZ ;  /* 0x0000000000687805 */ /* 0x000fe2000001ff00 */
[----:B------:R-:W-:Y:S01]  /*1c30*/  ULOP3.LUT UR14, UR14, 0x10000, URZ, 0xfc, !UPT ;  /* 0x000100000e0e7892 */ /* 0x000fe2000f8efc3f */
[----:B------:R-:W-:Y:S01]  /*1c40*/  CS2R R106, SRZ ;  /* 0x00000000006a7805 */ /* 0x000fe2000001ff00 */
[----:B------:R-:W-:Y:S01]  /*1c50*/  ULOP3.LUT UR4, UR4, 0x10000, URZ, 0xfc, !UPT ;  /* 0x0001000004047892 */ /* 0x000fe2000f8efc3f */
[----:B------:R-:W-:Y:S01]  /*1c60*/  CS2R R110, SRZ ;  /* 0x00000000006e7805 */ /* 0x000fe2000001ff00 */
[----:B------:R-:W-:Y:S01]  /*1c70*/  ULEA UR15, UR11, UR14, 0xa ;  /* 0x0000000e0b0f7291 */ /* 0x000fe2000f8e503f */
[----:B------:R-:W-:Y:S01]  /*1c80*/  CS2R R108, SRZ ;  /* 0x00000000006c7805 */ /* 0x000fe2000001ff00 */
[----:B------:R-:W-:Y:S01]  /*1c90*/  UIMAD UR14, UR11, 0xa00, UR4 ;  /* 0x00000a000b0e78a4 */ /* 0x000fe2000f8e0204 */
[----:B------:R-:W-:Y:S01]  /*1ca0*/  CS2R R112, SRZ ;  /* 0x0000000000707805 */ /* 0x000fe2000001ff00 */
[----:B------:R-:W-:Y:S01]  /*1cb0*/  UMOV UR21, 0x40000040 ;  /* 0x4000004000157882 */ /* 0x000fe20000000000 */
[----:B------:R-:W-:Y:S01]  /*1cc0*/  UMOV UR23, 0x40000040 ;  /* 0x4000004000177882 */ /* 0x000fe20000000000 */
[----:B------:R-:W-:Y:S01]  /*1cd0*/  UIADD3 UR4, UR14, 0x100, URZ ;  /* 0x000001000e047890 */ /* 0x000fe2000fffe03f */
[----:B------:R-:W-:Y:S01]  /*1ce0*/  CS2R R116, SRZ ;  /* 0x0000000000747805 */ /* 0x000fe2000001ff00 */
[----:B------:R-:W-:Y:S01]  /*1cf0*/  UMOV UR20, UR15 ;  /* 0x0000000f00147c82 */ /* 0x000fe20008000000 */
[----:B------:R-:W-:Y:S01]  /*1d00*/  UMOV UR22, UR14 ;  /* 0x0000000e00167c82 */ /* 0x000fe20008000000 */
[----:B------:R-:W-:Y:S01]  /*1d10*/  UIADD3 UR16, UR14, 0x200, URZ ;  /* 0x000002000e107890 */ /* 0x000fe2000fffe03f */
[----:B------:R-:W-:Y:S01]  /*1d20*/  QGMMA.64x32x32.F32.E4M3.E4M3 R88, gdesc[UR20], RZ, !UPT ;  /* 0x00600000145879f3 */ /* 0x000fe2000c7008ff */
[----:B------:R-:W-:Y:S01]  /*1d30*/  UMOV UR23, 0x40000040 ;  /* 0x4000004000177882 */ /* 0x000fe20000000000 */
        /* <DEDUP_REMOVED lines=15> */
[----:B------:R-:W-:Y:S01]  /*1e30*/  UIADD3 UR20, UR15, 0x2, URZ ;  /* 0x000000020f147890 */ /* 0x000fe2000fffe03f */
[----:B------:R-:W-:Y:S01]  /*1e40*/  CS2R R118, SRZ ;  /* 0x0000000000767805 */ /* 0x000fe2000001ff00 */
[----:B------:R-:W-:Y:S01]  /*1e50*/  UIADD3 UR22, UR14, 0x2, URZ ;  /* 0x000000020e167890 */ /* 0x000fe2000fffe03f */
[----:B------:R-:W-:Y:S01]  /*1e60*/  CS2R R114, SRZ ;  /* 0x0000000000727805 */ /* 0x000fe2000001ff00 */
[----:B------:R-:W-:Y:S01]  /*1e70*/  UMOV UR21, 0x40000040 ;  /* 0x4000004000157882 */ /* 0x000fe20000000000 */
[----:B------:R-:W-:Y:S01]  /*1e80*/  UMOV UR23, 0x40000040 ;  /* 0x4000004000177882 */ /* 0x000fe20000000000 */
[----:B------:R-:W-:Y:S01]  /*1e90*/  UIADD3 UR18, UR14, 0x704, URZ ;  /* 0x000007040e127890 */ /* 0x000fe2000fffe03f */
        /* <DEDUP_REMOVED lines=26> */
[----:B------:R-:W-:Y:S01]  /*2040*/  CS2R R172, SRZ ;  /* 0x0000000000ac7805 */ /* 0x000fe2000001ff00 */
[----:B------:R-:W-:Y:S02]  /*2050*/  IMAD.MOV.U32 R174, RZ, RZ, RZ ;  /* 0x000000ffffae7224 */ /* 0x000fe400078e00ff */
[----:B------:R-:W-:Y:S01]  /*2060*/  IMAD.MOV.U32 R176, RZ, RZ, RZ ;  /* 0x000000ffffb07224 */ /* 0x000fe200078e00ff */
[----:B------:R-:W-:Y:S01]  /*2070*/  QGMMA.64x32x32.F32.E4M3.E4M3 R88, gdesc[UR20], R88 ;  /* 0x00600000145879f3 */ /* 0x000fe20008700858 */
[----:B------:R-:W-:Y:S01]  /*2080*/  UMOV UR22, UR4 ;  /* 0x0000000400167c82 */ /* 0x000fe20008000000 */
[----:B------:R-:W-:Y:S01]  /*2090*/  UIADD3 UR4, UR14, 0x302, URZ ;  /* 0x000003020e047890 */ /* 0x000fe2000fffe03f */
[----:B------:R-:W-:Y:S02]  /*20a0*/  UMOV UR23, 0x40000040 ;  /* 0x4000004000177882 */ /* 0x000fe40000000000 */
[----:B------:R-:W-:Y:S01]  /*20b0*/  QGMMA.64x32x32.F32.E4M3.E4M3 R72, gdesc[UR20], R72 ;  /* 0x00600000144879f3 */ /* 0x000fe20008700848 */
[----:B------:R-:W-:Y:S01]  /*20c0*/  UMOV UR22, UR16 ;  /* 0x0000001000167c82 */ /* 0x000fe20008000000 */
[----:B------:R-:W-:Y:S01]  /*20d0*/  UMOV UR23, 0x40000040 ;  /* 0x4000004000177882 */ /* 0x000fe20000000000 */
[----:B------:R-:W-:Y:S01]  /*20e0*/  UIADD3 UR16, UR14, 0x402, URZ ;  /* 0x000004020e107890 */ /* 0x000fe2000fffe03f */
[----:B------:R-:W-:Y:S01]  /*20f0*/  QGMMA.64x32x32.F32.E4M3.E4M3 R56, gdesc[UR20], R56 ;  /* 0x00600000143879f3 */ /* 0x000fe20008700838 */
[----:B------:R-:W-:Y:S01]  /*2100*/  UMOV UR22, UR4 ;  /* 0x0000000400167c82 */ /* 0x000fe20008000000 */
[----:B------:R-:W-:Y:S01]  /*2110*/  UMOV UR23, 0x40000040 ;  /* 0x4000004000177882 */ /* 0x000fe20000000000 */
[----:B------:R-:W-:Y:S01]  /*2120*/  UIADD3 UR4, UR14, 0x104, URZ ;  /* 0x000001040e047890 */ /* 0x000fe2000fffe03f */
[----:B------:R-:W-:Y:S01]  /*2130*/  QGMMA.64x32x32.F32.E4M3.E4M3 R40, gdesc[UR20], R40 ;  /* 0x00600000142879f3 */ /* 0x000fe20008700828 */
[----:B------:R-:W-:Y:S01]  /*2140*/  UMOV UR23, 0x40000040 ;  /* 0x4000004000177882 */ /* 0x000fe20000000000 */
[----:B------:R-:W-:Y:S01]  /*2150*/  UMOV UR22, UR16 ;  /* 0x0000001000167c82 */ /* 0x000fe20008000000 */
[----:B------:R-:W-:Y:S01]  /*2160*/  UIADD3 UR16, UR14, 0x204, URZ ;  /* 0x000002040e107890 */ /* 0x000fe2000fffe03f */
[----:B------:R-:W-:Y:S01]  /*2170*/  QGMMA.64x32x32.F32.E4M3.E4M3 R24, gdesc[UR20], R24 ;  /* 0x00600000141879f3 */ /* 0x000fe20008700818 */
[----:B------:R-:W-:-:S02]  /*2180*/  UIADD3 UR20, UR15, 0x4, URZ ;  /* 0x000000040f147890 */ /* 0x000fc4000fffe03f */
[----:B------:R-:W-:Y:S01]  /*2190*/  UIADD3 UR22, UR14, 0x4, URZ ;  /* 0x000000040e167890 */ /* 0x000fe2000fffe03f */
[----:B------:R-:W-:Y:S01]  /*21a0*/  UMOV UR21, 0x40000040 ;  /* 0x4000004000157882 */ /* 0x000fe20000000000 */
[----:B------:R-:W-:-:S07]  /*21b0*/  UMOV UR23, 0x40000040 ;  /* 0x4000004000177882 */ /* 0x000fce0000000000 */
        /* <DEDUP_REMOVED lines=74> */
[----:B------:R-:W-:Y:S01]  /*2660*/  UMOV UR4, 0x8 ;  /* 0x0000000800047882 */ /* 0x000fe20000000000 */
        /* <DEDUP_REMOVED lines=23> */
[----:B------:R-:W-:-:S02]  /*27e0*/  UMOV UR22, UR18 ;  /* 0x0000001200167c82 */ /* 0x000fc40008000000 */
[----:B------:R-:W-:Y:S01]  /*27f0*/  QGMMA.64x32x32.F32.E4M3.E4M3 R24, gdesc[UR20], R24 ;  /* 0x00600000141879f3 */ /* 0x000fe20008700818 */
[----:B------:R-:W-:Y:S02]  /*2800*/  UIADD3 UR20, UR15, 0x206, URZ ;  /* 0x000002060f147890 */ /* 0x000fe4000fffe03f */
[----:B------:R-:W-:Y:S02]  /*2810*/  UIADD3 UR22, UR14, 0x506, URZ ;  /* 0x000005060e167890 */ /* 0x000fe4000fffe03f */
[----:B------:R-:W-:Y:S01]  /*2820*/  UIADD3 UR15, UR14, 0x606, URZ ;  /* 0x000006060e0f7890 */ /* 0x000fe2000fffe03f */
[----:B------:R-:W-:Y:S01]  /*2830*/  UMOV UR21, 0x40000040 ;  /* 0x4000004000157882 */ /* 0x000fe20000000000 */
[----:B------:R-:W-:-:S05]  /*2840*/  UMOV UR23, 0x40000040 ;  /* 0x4000004000177882 */ /* 0x000fca0000000000 */
[----:B------:R-:W-:Y:S01]  /*2850*/  QGMMA.64x32x32.F32.E4M3.E4M3 R88, gdesc[UR20], R88 ;  /* 0x00600000145879f3 */ /* 0x000fe20008700858 */
[----:B------:R-:W-:Y:S01]  /*2860*/  UMOV UR22, UR15 ;  /* 0x0000000f00167c82 */ /* 0x000fe20008000000 */
[----:B------:R-:W-:Y:S01]  /*2870*/  UIADD3 UR15, UR14, 0x806, URZ ;  /* 0x000008060e0f7890 */ /* 0x000fe2000fffe03f */
[----:B------:R-:W-:Y:S01]  /*2880*/  UMOV UR23, 0x40000040 ;  /* 0x4000004000177882 */ /* 0x000fe20000000000 */
[----:B------:R-:W-:Y:S01]  /*2890*/  UIADD3 UR14, UR14, 0x906, URZ ;  /* 0x000009060e0e7890 */ /* 0x000fe2000fffe03f */
[----:B------:R-:W-:Y:S01]  /*28a0*/  QGMMA.64x32x32.F32.E4M3.E4M3 R72, gdesc[UR20], R72 ;  /* 0x00600000144879f3 */ /* 0x000fe20008700848 */
[----:B------:R-:W-:Y:S01]  /*28b0*/  UMOV UR22, UR16 ;  /* 0x0000001000167c82 */ /* 0x000fe20008000000 */
[----:B------:R-:W-:Y:S02]  /*28c0*/  UMOV UR23, 0x40000040 ;  /* 0x4000004000177882 */ /* 0x000fe40000000000 */
[----:B------:R-:W-:Y:S01]  /*28d0*/  QGMMA.64x32x32.F32.E4M3.E4M3 R56, gdesc[UR20], R56 ;  /* 0x00600000143879f3 */ /* 0x000fe20008700838 */
[----:B------:R-:W-:Y:S01]  /*28e0*/  UMOV UR22, UR15 ;  /* 0x0000000f00167c82 */ /* 0x000fe20008000000 */
[----:B------:R-:W-:-:S02]  /*28f0*/  UMOV UR23, 0x40000040 ;  /* 0x4000004000177882 */ /* 0x000fc40000000000 */
[----:B------:R-:W-:Y:S01]  /*2900*/  QGMMA.64x32x32.F32.E4M3.E4M3 R40, gdesc[UR20], R40 ;  /* 0x00600000142879f3 */ /* 0x000fe20008700828 */
[----:B------:R-:W-:Y:S01]  /*2910*/  UMOV UR22, UR14 ;  /* 0x0000000e00167c82 */ /* 0x000fe20008000000 */
[----:B------:R-:W-:Y:S01]  /*2920*/  ULDC UR14, c[0x0][0x50c] ;  /* 0x00014300000e7ab9 */ /* 0x000fe20000000800 */
[----:B------:R-:W-:Y:S01]  /*2930*/  UMOV UR23, 0x40000040 ;  /* 0x4000004000177882 */ /* 0x000fe20000000000 */
[----:B------:R-:W-:Y:S01]  /*2940*/  UISETP.NE.AND UP0, UPT, UR14, 0x8, UPT ;  /* 0x000000080e00788c */ /* 0x000fe2000bf05270 */
[----:B------:R-:W-:Y:S03]  /*2950*/  QGMMA.64x32x32.F32.E4M3.E4M3 R24, gdesc[UR20], R24, gsb0 ;  /* 0x00600000141879f3 */ /* 0x000fe60008000818 */
[----:B------:R-:W-:-:S06]  /*2960*/  USEL UR18, URZ, 0x1, UP0 ;  /* 0x000000013f127887 */ /* 0x000fcc0008000000 */
[----:B------:R-:W-:-:S13]  /*2970*/  ISETP.NE.AND P0, PT, RZ, UR18, PT ;  /* 0x00000012ff007c0c */ /* 0x000fda000bf05270 */
[----:B------:R-:W-:Y:S05]  /*2980*/  @!P0 BRA `(.L_x_20) ;  /* 0x0000000400488947 */ /* 0x000fea0003800000 */
[----:B------:R-:W-:Y:S02]  /*2990*/  WARPGROUP.DEPBAR.LE gsb0, 0x0 ;  /* 0x00008000000079c5 */ /* 0x000fe40000010000 */
[----:B------:R-:W-:-:S01]  /*29a0*/  FADD R173, RZ, R88 ;  /* 0x00000058ffad7221 */ /* 0x000fc20000000000 */
[----:B------:R-:W-:Y:S01]  /*29b0*/  FADD R176, RZ, R89 ;  /* 0x00000059ffb07221 */ /* 0x000fe20000000000 */
        /* <DEDUP_REMOVED lines=78> */
[----:B------:R-:W-:-:S06]  /*2ea0*/  UMOV UR4, URZ ;  /* 0x0000003f00047c82 */ /* 0x000fcc0008000000 */
.L_x_20:
[----:B------:R-:W-:Y:S01]  /*2eb0*/  UIADD3 UR15, UR11, 0x1, URZ ;  /* 0x000000010b0f7890 */ /* 0x000fe2000fffe03f */
[----:B------:R-:W-:-:S03]  /*2ec0*/  UMOV UR19, 0x1 ;  /* 0x0000000100137882 */ /* 0x000fc60000000000 */
[----:B------:R-:W-:-:S04]  /*2ed0*/  UISETP.NE.AND UP0, UPT, UR15, 0x4, UPT ;  /* 0x000000040f00788c */ /* 0x000fc8000bf05270 */
[----:B------:R-:W-:Y:S02]  /*2ee0*/  USEL UR14, URZ, 0x1, UP0 ;  /* 0x000000013f0e7887 */ /* 0x000fe40008000000 */
[----:B------:R-:W-:Y:S02]  /*2ef0*/  USEL UR15, UR15, URZ, UP0 ;  /* 0x0000003f0f0f7287 */ /* 0x000fe40008000000 */
[----:B------:R-:W-:-:S06]  /*2f00*/  ULOP3.LUT UR14, UR13, UR14, URZ, 0x3c, !UPT ;  /* 0x0000000e0d0e7292 */ /* 0x000fcc000f8e3c3f */
[----:B------:R-:W-:-:S07]  /*2f10*/  IMAD.U32 R179, RZ, RZ, UR14 ;  /* 0x0000000effb37e24 */ /* 0x000fce000f8e00ff */
.L_x_15:
[----:B------:R-:W-:-:S06]  /*2f20*/  UISETP.GE.AND UP0, UPT, UR12, 0x1, UPT ;  /* 0x000000010c00788c */ /* 0x000fcc000bf06270 */
[----:B------:R-:W-:-:S13]  /*2f30*/  PLOP3.LUT P0, PT, PT, PT, UP0, 0x80, 0x0 ;  /* 0x000000000000781c */ /* 0x000fda0003f0f008 */
[----:B------:R-:W-:Y:S05]  /*2f40*/  @!P0 BRA `(.L_x_21) ;  /* 0x0000001000cc8947 */ /* 0x000fea0003800000 */
[----:B01----:R-:W-:Y:S01]  /*2f50*/  IMAD.U32 R12, RZ, RZ, UR12 ;  /* 0x0000000cff0c7e24 */ /* 0x003fe2000f8e00ff */
[----:B------:R-:W-:Y:S01]  /*2f60*/  UMOV UR14, UR11 ;  /* 0x0000000b000e7c82 */ /* 0x000fe20008000000 */
[----:B------:R-:W-:-:S05]  /*2f70*/  ULDC UR16, c[0x0][0x50c] ;  /* 0x0001430000107ab9 */ /* 0x000fca0000000800 */
.L_x_29:
[----:B------:R-:W-:-:S06]  /*2f80*/  UISETP.NE.AND UP0, UPT, UR8, 0x3, UPT ;  /* 0x000000030800788c */ /* 0x000fcc000bf05270 */
[----:B------:R-:W-:-:S13]  /*2f90*/  PLOP3.LUT P1, PT, PT, PT, UP0, 0x80, 0x0 ;  /* 0x000000000000781c */ /* 0x000fda0003f2f008 */
[----:B01----:R-:W-:Y:S05]  /*2fa0*/  @!P1 BRA `(.L_x_22) ;  /* 0x0000000000049947 */ /* 0x003fea0003800000 */
[----:B------:R-:W-:Y:S01]  /*2fb0*/  BPT.TRAP 0x1 ;  /* 0x000000040000795c */ /* 0x000fe20000300000 */
.L_x_22:
[----:B------:R-:W-:Y:S01]  /*2fc0*/  ULEA UR20, UR15, UR10, 0x3 ;  /* 0x0000000a0f147291 */ /* 0x000fe2000f8e183f */
[----:B------:R-:W-:-:S08]  /*2fd0*/  SHF.L.U32 R13, R179, 0x1f, RZ ;  /* 0x0000001fb30d7819 */ /* 0x000fd000000006ff */
[----:B------:R0:W1:Y:S01]  /*2fe0*/  SYNCS.PHASECHK.TRANS64.TRYWAIT P0, [UR20], R13 ;  /* 0x0000000dff0075a7 */ /* 0x0000620008000154 */
[----:B------:R-:W-:Y:S05]  /*2ff0*/  @!P1 BRA `(.L_x_23) ;  /* 0x0000000000049947 */ /* 0x000fea0003800000 */
[----:B------:R-:W-:Y:S01]  /*3000*/  BPT.TRAP 0x1 ;  /* 0x000000040000795c */ /* 0x000fe20000300000 */
.L_x_23:
[----:B-1----:R-:W-:Y:S05]  /*3010*/  @P0 BRA `(.L_x_24) ;  /* 0x0000000000080947 */ /* 0x002fea0003800000 */
[----:B------:R-:W1:Y:S02]  /*3020*/  SYNCS.PHASECHK.TRANS64.TRYWAIT P0, [UR20], R13 ;  /* 0x0000000dff0075a7 */ /* 0x000e640008000154 */
[----:B-1----:R-:W-:Y:S05]  /*3030*/  @!P0 BRA `(.L_x_25) ;  /* 0x0000008c00f08947 */ /* 0x002fea0003800000 */
.L_x_24:
[----:B------:R-:W-:Y:S01]  /*3040*/  UIADD3 UR20, UR10, 0x10180, URZ ;  /* 0x000101800a147890 */ /* 0x000fe2000fffe03f */
[----:B------:R-:W-:Y:S01]  /*3050*/  WARPGROUP.ARRIVE ;  /* 0x00000000000079c5 */ /* 0x000fe20000000000 */
[----:B------:R-:W-:Y:S02]  /*3060*/  UIADD3 UR21, UR10, 0x180, URZ ;  /* 0x000001800a157890 */ /* 0x000fe4000fffe03f */
[----:B------:R-:W-:Y:S02]  /*3070*/  USHF.R.U32.HI UR20, URZ, 0x4, UR20 ;  /* 0x000000043f147899 */ /* 0x000fe40008011614 */
[----:B------:R-:W-:Y:S02]  /*3080*/  USHF.R.U32.HI UR21, URZ, 0x4, UR21 ;  /* 0x000000043f157899 */ /* 0x000fe40008011615 */
[----:B------:R-:W-:Y:S02]  /*3090*/  UISETP.NE.AND UP0, UPT, UR18, URZ, UPT ;  /* 0x0000003f1200728c */ /* 0x000fe4000bf05270 */
[----:B------:R-:W-:-:S02]  /*30a0*/  ULOP3.LUT UR20, UR20, 0x3fff, URZ, 0xc0, !UPT ;  /* 0x00003fff14147892 */ /* 0x000fc4000f8ec03f */
[----:B------:R-:W-:Y:S02]  /*30b0*/  ULOP3.LUT UR21, UR21, 0x3fff, URZ, 0xc0, !UPT ;  /* 0x00003fff15157892 */ /* 0x000fe4000f8ec03f */
[----:B------:R-:W-:Y:S02]  /*30c0*/  USEL UR19, UR19, URZ, !UP0 ;  /* 0x0000003f13137287 */ /* 0x000fe4000c000000 */
[----:B------:R-:W-:Y:S02]  /*30d0*/  ULOP3.LUT UR18, UR20, 0x10000, URZ, 0xfc, !UPT ;  /* 0x0001000014127892 */ /* 0x000fe4000f8efc3f */
[----:B------:R-:W-:Y:S02]  /*30e0*/  ULOP3.LUT UR21, UR21, 0x10000, URZ, 0xfc, !UPT ;  /* 0x0001000015157892 */ /* 0x000fe4000f8efc3f */
[----:B------:R-:W-:Y:S02]  /*30f0*/  UISETP.NE.U32.AND UP0, UPT, UR19, URZ, UPT ;  /* 0x0000003f1300728c */ /* 0x000fe4000bf05070 */
[----:B------:R-:W-:-:S02]  /*3100*/  UIMAD UR18, UR15, 0xa00, UR18 ;  /* 0x00000a000f1278a4 */ /* 0x000fc4000f8e0212 */
[----:B------:R-:W-:Y:S02]  /*3110*/  ULEA UR19, UR15, UR21, 0xa ;  /* 0x000000150f137291 */ /* 0x000fe4000f8e503f */
[----:B------:R-:W-:Y:S02]  /*3120*/  UIADD3 UR26, UR18, 0x100, URZ ;  /* 0x00000100121a7890 */ /* 0x000fe4000fffe03f */
[----:B------:R-:W-:Y:S01]  /*3130*/  UIADD3 UR27, UR18, 0x200, URZ ;  /* 0x00000200121b7890 */ /* 0x000fe2000fffe03f */
[----:B------:R-:W-:Y:S02]  /*3140*/  UMOV UR21, 0x40000040 ;  /* 0x4000004000157882 */ /* 0x000fe40000000000 */
[----:B------:R-:W-:Y:S01]  /*3150*/  UMOV UR20, UR19 ;  /* 0x0000001300147c82 */ /* 0x000fe20008000000 */
[----:B------:R-:W-:Y:S01]  /*3160*/  UMOV UR22, UR18 ;  /* 0x0000001200167c82 */ /* 0x000fe20008000000 */
[----:B------:R-:W-:Y:S01]  /*3170*/  UMOV UR23, 0x40000040 ;  /* 0x4000004000177882 */ /* 0x000fe20000000000 */
[----:B------:R-:W-:Y:S01]  /*3180*/  UIADD3 UR28, UR18, 0x300, URZ ;  /* 0x00000300121c7890 */ /* 0x000fe2000fffe03f */
[----:B------:R-:W-:Y:S01]  /*3190*/  QGMMA.64x32x32.F32.E4M3.E4M3 R88, gdesc[UR20], R88, UP0 ;  /* 0x00600000145879f3 */ /* 0x000fe2000bf00858 */
        /* <DEDUP_REMOVED lines=16> */
[----:B------:R-:W-:-:S02]  /*32a0*/  UIADD3 UR20, UR19, 0x2, URZ ;  /* 0x0000000213147890 */ /* 0x000fc4000fffe03f */
[----:B------:R-:W-:Y:S01]  /*32b0*/  UIADD3 UR22, UR18, 0x2, URZ ;  /* 0x0000000212167890 */ /* 0x000fe2000fffe03f */
[----:B------:R-:W-:Y:S01]  /*32c0*/  UMOV UR21, 0x40000040 ;  /* 0x4000004000157882 */ /* 0x000fe20000000000 */
[----:B------:R-:W-:Y:S01]  /*32d0*/  UMOV UR23, 0x40000040 ;  /* 0x4000004000177882 */ /* 0x000fe20000000000 */
[----:B------:R-:W-:-:S04]  /*32e0*/  UIADD3 UR4, UR4, 0x8, URZ ;  /* 0x0000000804047890 */ /* 0x000fc8000fffe03f */
[----:B------:R-:W-:Y:S02]  /*32f0*/  UISETP.NE.AND UP0, UPT, UR4, UR16, UPT ;  /* 0x000000100400728c */ /* 0x000fe4000bf05270 */
        /* <DEDUP_REMOVED lines=115> */
[----:B------:R-:W-:-:S02]  /*3a30*/  UMOV UR23, 0x40000040 ;  /* 0x4000004000177882 */ /* 0x000fc40000000000 */
[----:B------:R-:W-:Y:S01]  /*3a40*/  QGMMA.64x32x32.F32.E4M3.E4M3 R40, gdesc[UR20], R40 ;  /* 0x00600000142879f3 */ /* 0x000fe20008700828 */
[----:B------:R-:W-:Y:S01]  /*3a50*/  UMOV UR22, UR26 ;  /* 0x0000001a00167c82 */ /* 0x000fe20008000000 */
[----:B------:R-:W-:Y:S01]  /*3a60*/  UMOV UR23, 0x40000040 ;  /* 0x4000004000177882 */ /* 0x000fe20000000000 */
[----:B------:R-:W-:Y:S01]  /*3a70*/  UIADD3 UR26, UR18, 0x706, URZ ;  /* 0x00000706121a7890 */ /* 0x000fe2000fffe03f */
[----:B------:R-:W-:Y:S01]  /*3a80*/  QGMMA.64x32x32.F32.E4M3.E4M3 R24, gdesc[UR20], R24 ;  /* 0x00600000141879f3 */ /* 0x000fe20008700818 */
[----:B------:R-:W-:Y:S02]  /*3a90*/  UIADD3 UR20, UR19, 0x206, URZ ;  /* 0x0000020613147890 */ /* 0x000fe4000fffe03f */
[----:B------:R-:W-:Y:S02]  /*3aa0*/  UIADD3 UR22, UR18, 0x506, URZ ;  /* 0x0000050612167890 */ /* 0x000fe4000fffe03f */
[----:B------:R-:W-:Y:S01]  /*3ab0*/  UIADD3 UR19, UR18, 0x606, URZ ;  /* 0x0000060612137890 */ /* 0x000fe2000fffe03f */
[----:B------:R-:W-:Y:S01]  /*3ac0*/  UMOV UR21, 0x40000040 ;  /* 0x4000004000157882 */ /* 0x000fe20000000000 */
[----:B------:R-:W-:Y:S01]  /*3ad0*/  UMOV UR23, 0x40000040 ;  /* 0x4000004000177882 */ /* 0x000fe20000000000 */
[----:B------:R-:W-:-:S04]  /*3ae0*/  UIADD3 UR18, UR18, 0x906, URZ ;  /* 0x0000090612127890 */ /* 0x000fc8000fffe03f */
[----:B------:R-:W-:Y:S01]  /*3af0*/  QGMMA.64x32x32.F32.E4M3.E4M3 R88, gdesc[UR20], R88 ;  /* 0x00600000145879f3 */ /* 0x000fe20008700858 */
[----:B------:R-:W-:Y:S01]  /*3b00*/  UMOV UR22, UR19 ;  /* 0x0000001300167c82 */ /* 0x000fe20008000000 */
[----:B------:R-:W-:Y:S02]  /*3b10*/  UMOV UR23, 0x40000040 ;  /* 0x4000004000177882 */ /* 0x000fe40000000000 */
        /* <DEDUP_REMOVED lines=8> */
[----:B------:R-:W-:Y:S01]  /*3ba0*/  UMOV UR23, 0x40000040 ;  /* 0x4000004000177882 */ /* 0x000fe20000000000 */
[----:B------:R-:W-:Y:S01]  /*3bb0*/  USEL UR18, URZ, 0x1, UP0 ;  /* 0x000000013f127887 */ /* 0x000fe20008000000 */
[----:B------:R-:W-:Y:S05]  /*3bc0*/  QGMMA.64x32x32.F32.E4M3.E4M3 R24, gdesc[UR20], R24, gsb0 ;  /* 0x00600000141879f3 */ /* 0x000fea0008000818 */
[----:B------:R-:W-:Y:S01]  /*3bd0*/  ISETP.NE.AND P0, PT, RZ, UR18, PT ;  /* 0x00000012ff007c0c */ /* 0x000fe2000bf05270 */
[----:B------:R-:W-:-:S12]  /*3be0*/  WARPGROUP.DEPBAR.LE gsb0, 0x1 ;  /* 0x00008000000079c5 */ /* 0x000fd80000010100 */
[----:B------:R-:W-:Y:S05]  /*3bf0*/  @!P0 BRA `(.L_x_26) ;  /* 0x0000000400488947 */ /* 0x000fea0003800000 */
[----:B------:R-:W-:Y:S02]  /*3c00*/  WARPGROUP.DEPBAR.LE gsb0, 0x0 ;  /* 0x00008000000079c5 */ /* 0x000fe40000010000 */
[----:B------:R-:W-:-:S01]  /*3c10*/  FADD R173, R88, R173 ;  /* 0x000000ad58ad7221 */ /* 0x000fc20000000000 */
[----:B------:R-:W-:Y:S01]  /*3c20*/  FADD R176, R89, R176 ;  /* 0x000000b059b07221 */ /* 0x000fe20000000000 */
        /* <DEDUP_REMOVED lines=78> */
[----:B------:R-:W-:-:S06]  /*4110*/  UMOV UR4, URZ ;  /* 0x0000003f00047c82 */ /* 0x000fcc0008000000 */
.L_x_26:
[----:B------:R-:W-:Y:S05]  /*4120*/  @!P1 BRA `(.L_x_27) ;  /* 0x0000000000049947 */ /* 0x000fea0003800000 */
[----:B------:R-:W-:Y:S01]  /*4130*/  BPT.TRAP 0x1 ;  /* 0x000000040000795c */ /* 0x000fe20000300000 */
.L_x_27:
[----:B------:R-:W-:Y:S02]  /*4140*/  UISETP.GT.U32.AND UP0, UPT, UR5, 0x1, UPT ;  /* 0x000000010500788c */ /* 0x000fe4000bf04070 */
[----:B------:R-:W-:-:S04]  /*4150*/  ULEA UR19, UR14, UR10, 0x3 ;  /* 0x0000000a0e137291 */ /* 0x000fc8000f8e183f */
[----:B------:R-:W-:Y:S01]  /*4160*/  UIADD3 UR19, UR19, 0x20, URZ ;  /* 0x0000002013137890 */ /* 0x000fe2000fffe03f */
[----:B------:R-:W-:-:S03]  /*4170*/  PLOP3.LUT P0, PT, PT, PT, UP0, 0x80, 0x0 ;  /* 0x000000000000781c */ /* 0x000fc60003f0f008 */
[----:B------:R-:W-:-:S09]  /*4180*/  UPRMT UR19, URZ, 0x654, UR19 ;  /* 0x000006543f137896 */ /* 0x000fd20008000013 */
[----:B------:R-:W-:Y:S01]  /*4190*/  SYNCS.ARRIVE.TRANS64.RED.A1T0 RZ, [UR19], RZ ;  /* 0x000000ffffff79a7 */ /* 0x000fe20008100413 */
[----:B------:R-:W-:Y:S05]  /*41a0*/  @P0 BRA `(.L_x_28) ;  /* 0x0000000000040947 */ /* 0x000fea0003800000 */
[----:B------:R-:W-:Y:S01]  /*41b0*/  BPT.TRAP 0x1 ;  /* 0x000000040000795c */ /* 0x000fe20000300000 */
.L_x_28:
[----:B------:R-:W-:Y:S01]  /*41c0*/  UIADD3 UR15, UR15, 0x1, URZ ;  /* 0x000000010f0f7890 */ /* 0x000fe2000fffe03f */
[C---:B------:R-:W-:Y:S01]  /*41d0*/  ISETP.GT.AND P0, PT, R12.reuse, 0x1, PT ;  /* 0x000000010c00780c */ /* 0x040fe20003f04270 */
[----:B------:R-:W-:Y:S01]  /*41e0*/  UIADD3 UR14, UR14, 0x1, URZ ;  /* 0x000000010e0e7890 */ /* 0x000fe2000fffe03f */
[----:B------:R-:W-:Y:S01]  /*41f0*/  VIADD R12, R12, 0xffffffff ;  /* 0xffffffff0c0c7836 */ /* 0x000fe20000000000 */
[----:B------:R-:W-:Y:S02]  /*4200*/  UISETP.NE.AND UP0, UPT, UR15, 0x4, UPT ;  /* 0x000000040f00788c */ /* 0x000fe4000bf05270 */
[----:B------:R-:W-:Y:S02]  /*4210*/  UISETP.NE.AND UP1, UPT, UR14, 0x4, UPT ;  /* 0x000000040e00788c */ /* 0x000fe4000bf25270 */
[----:B------:R-:W-:Y:S02]  /*4220*/  USEL UR19, URZ, 0x1, UP0 ;  /* 0x000000013f137887 */ /* 0x000fe40008000000 */
[----:B------:R-:W-:-:S02]  /*4230*/  USEL UR15, UR15, URZ, UP0 ;  /* 0x0000003f0f0f7287 */ /* 0x000fc40008000000 */
[----:B------:R-:W-:Y:S02]  /*4240*/  USEL UR14, UR14, URZ, UP1 ;  /* 0x0000003f0e0e7287 */ /* 0x000fe40008800000 */
[----:B------:R-:W-:Y:S01]  /*4250*/  LOP3.LUT R179, R179, UR19, RZ, 0x3c, !PT ;  /* 0x00000013b3b37c12 */ /* 0x000fe2000f8e3cff */
[----:B------:R-:W-:Y:S01]  /*4260*/  UMOV UR19, 0x1 ;  /* 0x0000000100137882 */ /* 0x000fe20000000000 */
[----:B------:R-:W-:Y:S08]  /*4270*/  @P0 BRA `(.L_x_29) ;  /* 0xffffffec00400947 */ /* 0x000ff0000383ffff */
.L_x_21:
[----:B------:R-:W-:Y:S01]  /*4280*/  UISETP.NE.AND UP0, UPT, UR4, URZ, UPT ;  /* 0x0000003f0400728c */ /* 0x000fe2000bf05270 */
[----:B01----:R-:W0:Y:S03]  /*4290*/  LDC R12, c[0x0][0x28c] ;  /* 0x0000a300ff0c7b82 */ /* 0x003e260000000800 */
[----:B------:R-:W-:-:S06]  /*42a0*/  USEL UR4, URZ, 0x1, !UP0 ;  /* 0x000000013f047887 */ /* 0x000fcc000c000000 */
[----:B------:R-:W-:-:S13]  /*42b0*/  ISETP.NE.AND P0, PT, RZ, UR4, PT ;  /* 0x00000004ff007c0c */ /* 0x000fda000bf05270 */
[----:B------:R-:W-:Y:S05]  /*42c0*/  @!P0 BRA `(.L_x_30) ;  /* 0x0000000400448947 */ /* 0x000fea0003800000 */
[----:B------:R-:W-:Y:S02]  /*42d0*/  WARPGROUP.DEPBAR.LE gsb0, 0x0 ;  /* 0x00008000000079c5 */ /* 0x000fe40000010000 */
[----:B------:R-:W-:Y:S01]  /*42e0*/  FADD R173, R88, R173 ;  /* 0x000000ad58ad7221 */ /* 0x000fe20000000000 */
        /* <DEDUP_REMOVED lines=78> */
[----:B------:R-:W-:-:S07]  /*47d0*/  FADD R20, R20, R39 ;  /* 0x0000002714147221 */ /* 0x000fce0000000000 */
.L_x_30:
[----:B0-----:R-:W-:Y:S01]  /*47e0*/  ISETP.GE.AND P0, PT, R12, 0x1, PT ;  /* 0x000000010c00780c */ /* 0x001fe20003f06270 */
[----:B------:R0:W-:Y:S01]  /*47f0*/  SYNCS.ARRIVE.TRANS64.A1T0 RZ, [R177+UR17], RZ ;  /* 0x000000ffb1ff79a7 */ /* 0x0001e20008100011 */
[----:B------:R-:W-:-:S11]  /*4800*/  WARPGROUP.DEPBAR.LE gsb0, 0x0 ;  /* 0x00008000000079c5 */ /* 0x000fd60000010000 */
[----:B------:R-:W-:Y:S05]  /*4810*/  @!P0 BRA `(.L_x_31) ;  /* 0x0000000000388947 */ /* 0x000fea0003800000 */
[----:B------:R-:W-:-:S06]  /*4820*/  UISETP.NE.AND UP0, UPT, UR8, 0x3, UPT ;  /* 0x000000030800788c */ /* 0x000fcc000bf05270 */
[----:B------:R-:W-:-:S13]  /*4830*/  PLOP3.LUT P0, PT, PT, PT, UP0, 0x80, 0x0 ;  /* 0x000000000000781c */ /* 0x000fda0003f0f008 */
[----:B------:R-:W-:Y:S05]  /*4840*/  @!P0 BRA `(.L_x_32) ;  /* 0x0000000000048947 */ /* 0x000fea0003800000 */
[----:B------:R-:W-:Y:S01]  /*4850*/  BPT.TRAP 0x1 ;  /* 0x000000040000795c */ /* 0x000fe20000300000 */
.L_x_32:
[----:B------:R-:W-:Y:S02]  /*4860*/  UIADD3 UR4, UR12, UR11, URZ ;  /* 0x0000000b0c047290 */ /* 0x000fe4000fffe03f */
[----:B------:R-:W-:Y:S02]  /*4870*/  UISETP.GT.U32.AND UP0, UPT, UR5, 0x1, UPT ;  /* 0x000000010500788c */ /* 0x000fe4000bf04070 */
[----:B------:R-:W-:-:S04]  /*4880*/  USHF.L.U32 UR4, UR4, 0x3, URZ ;  /* 0x0000000304047899 */ /* 0x000fc8000800063f */
[----:B------:R-:W-:Y:S01]  /*4890*/  ULOP3.LUT UR4, UR4, 0x18, URZ, 0xc0, !UPT ;  /* 0x0000001804047892 */ /* 0x000fe2000f8ec03f */
[----:B------:R-:W-:-:S03]  /*48a0*/  PLOP3.LUT P0, PT, PT, PT, UP0, 0x80, 0x0 ;  /* 0x000000000000781c */ /* 0x000fc60003f0f008 */
[----:B------:R-:W-:-:S04]  /*48b0*/  UIADD3 UR4, UR10, 0x20, UR4 ;  /* 0x000000200a047890 */ /* 0x000fc8000fffe004 */
[----:B------:R-:W-:-:S09]  /*48c0*/  UPRMT UR4, URZ, 0x654, UR4 ;  /* 0x000006543f047896 */ /* 0x000fd20008000004 */
[----:B------:R-:W-:Y:S01]  /*48d0*/  SYNCS.ARRIVE.TRANS64.RED.A1T0 RZ, [UR4], RZ ;  /* 0x000000ffffff79a7 */ /* 0x000fe20008100404 */
[----:B------:R-:W-:Y:S05]  /*48e0*/  @P0 BRA `(.L_x_31) ;  /* 0x0000000000040947 */ /* 0x000fea0003800000 */
[----:B------:R-:W-:Y:S01]  /*48f0*/  BPT.TRAP 0x1 ;  /* 0x000000040000795c */ /* 0x000fe20000300000 */
.L_x_31:
[----:B------:R-:W-:Y:S01]  /*4900*/  SHF.L.U32 R12, R175, 0x1f, RZ ;  /* 0x0000001faf0c7819 */ /* 0x000fe200000006ff */
[----:B------:R-:W1:Y:S01]  /*4910*/  LDC R31, c[0x0][0x288] ;  /* 0x0000a200ff1f7b82 */ /* 0x000e620000000800 */
[----:B------:R-:W-:Y:S02]  /*4920*/  IMAD.SHL.U32 R28, R5, 0x40, RZ ;  /* 0x00000040051c7824 */ /* 0x000fe400078e00ff */
[----:B------:R-:W2:Y:S02]  /*4930*/  SYNCS.PHASECHK.TRANS64.TRYWAIT P0, [R11+URZ+0x8], R12 ;  /* 0x0000080c0b0075a7 */ /* 0x000ea4000800017f */
[----:B--2---:R-:W-:Y:S05]  /*4940*/  @!P0 BRA `(.L_x_33) ;  /* 0x0000007400c48947 */ /* 0x004fea0003800000 */
.L_x_223:
[----:B------:R-:W-:Y:S01]  /*4950*/  ULDC UR4, c[0x0][0x284] ;  /* 0x0000a10000047ab9 */ /* 0x000fe20000000800 */
[----:B------:R-:W-:Y:S01]  /*4960*/  IMAD R30, R4, 0xa0, RZ ;  /* 0x000000a0041e7824 */ /* 0x000fe200078e02ff */
[----:B------:R-:W-:-:S04]  /*4970*/  ISETP.GE.AND P0, PT, R28, UR4, PT ;  /* 0x000000041c007c0c */ /* 0x000fc8000bf06270 */
[----:B-1----:R-:W-:-:S13]  /*4980*/  ISETP.GE.OR P0, PT, R30, R31, P0 ;  /* 0x0000001f1e00720c */ /* 0x002fda0000706670 */
[----:B------:R-:W-:Y:S05]  /*4990*/  @P0 BRA `(.L_x_34) ;  /* 0x0000005c00500947 */ /* 0x000fea0003800000 */
[----:B------:R-:W1:Y:S01]  /*49a0*/  LDC.64 R32, c[0x0][0x5c8] ;  /* 0x00017200ff207b82 */ /* 0x000e620000000a00 */
[----:B------:R-:W-:Y:S01]  /*49b0*/  IMAD.SHL.U32 R26, R10, 0x2, RZ ;  /* 0x000000020a1a7824 */ /* 0x000fe200078e00ff */
[----:B------:R-:W-:Y:S01]  /*49c0*/  SHF.R.S32.HI R35, RZ, 0x1f, R0 ;  /* 0x0000001fff237819 */ /* 0x000fe20000011400 */
[----:B------:R-:W-:Y:S01]  /*49d0*/  ULDC.64 UR14, c[0x0][0x5d0] ;  /* 0x00017400000e7ab9 */ /* 0x000fe20000000a00 */
[----:B------:R-:W-:Y:S01]  /*49e0*/  SHF.R.S32.HI R34, RZ, 0x1f, R30 ;  /* 0x0000001fff227819 */ /* 0x000fe2000001141e */
[----:B------:R-:W-:Y:S01]  /*49f0*/  BSSY B0, `(.L_x_34) ;  /* 0x00005ce000007945 */ /* 0x000fe20003800000 */
[----:B------:R-:W-:Y:S01]  /*4a00*/  SHF.R.S32.HI R27, RZ, 0x1f, R26 ;  /* 0x0000001fff1b7819 */ /* 0x000fe2000001141a */
[----:B------:R-:W-:Y:S02]  /*4a10*/  IMAD R25, R35, UR14, RZ ;  /* 0x0000000e23197c24 */ /* 0x000fe4000f8e02ff */
[----:B------:R-:W-:Y:S02]  /*4a20*/  IMAD.IADD R28, R15, 0x1, -R28 ;  /* 0x000000010f1c7824 */ /* 0x000fe400078e0a1c */
[----:B--2---:R-:W-:-:S04]  /*4a30*/  IMAD.WIDE.U32 R12, R0, UR14, R26 ;  /* 0x0000000e000c7c25 */ /* 0x004fc8000f8e001a */
[----:B------:R-:W-:Y:S01]  /*4a40*/  IMAD R29, R0, UR15, R25 ;  /* 0x0000000f001d7c24 */ /* 0x000fe2000f8e0219 */
[----:B------:R-:W-:Y:S01]  /*4a50*/  IADD3 R12, P0, R30, R12, RZ ;  /* 0x0000000c1e0c7210 */ /* 0x000fe20007f1e0ff */
[----:B------:R-:W-:Y:S01]  /*4a60*/  IMAD.WIDE R24, R5, 0x40, R6 ;  /* 0x0000004005187825 */ /* 0x000fe200078e0206 */
[----:B------:R-:W-:Y:S02]  /*4a70*/  ULDC.64 UR14, c[0x0][0x5c0] ;  /* 0x00017000000e7ab9 */ /* 0x000fe40000000a00 */
[----:B------:R-:W-:Y:S01]  /*4a80*/  IADD3.X R13, R34, R13, R29, P0, !PT ;  /* 0x0000000d220d7210 */ /* 0x000fe200007fe41d */
[----:B------:R-:W-:Y:S02]  /*4a90*/  IMAD R29, R10, -0x2, R31 ;  /* 0xfffffffe0a1d7824 */ /* 0x000fe400078e021f */
[-C--:B-1----:R-:W-:Y:S02]  /*4aa0*/  IMAD R4, R25, R32.reuse, RZ ;  /* 0x0000002019047224 */ /* 0x082fe400078e02ff */
[----:B------:R-:W-:-:S04]  /*4ab0*/  IMAD.WIDE.U32 R12, R24, R32, R12 ;  /* 0x00000020180c7225 */ /* 0x000fc800078e000c */
[----:B------:R-:W-:Y:S01]  /*4ac0*/  IMAD R5, R24, R33, R4 ;  /* 0x0000002118057224 */ /* 0x000fe200078e0204 */
[----:B------:R-:W-:Y:S01]  /*4ad0*/  LEA R4, P0, R32, R12, 0x3 ;  /* 0x0000000c20047211 */ /* 0x000fe200078018ff */
[----:B------:R-:W-:Y:S01]  /*4ae0*/  IMAD.IADD R29, R29, 0x1, -R30 ;  /* 0x000000011d1d7824 */ /* 0x000fe200078e0a1e */
[----:B------:R-:W-:Y:S01]  /*4af0*/  IADD3 R12, P1, R12, UR14, RZ ;  /* 0x0000000e0c0c7c10 */ /* 0x000fe2000ff3e0ff */
[----:B------:R-:W-:Y:S01]  /*4b00*/  IMAD.IADD R13, R13, 0x1, R5 ;  /* 0x000000010d0d7824 */ /* 0x000fe200078e0205 */
[----:B------:R-:W-:-:S04]  /*4b10*/  IADD3 R4, P2, R4, UR14, RZ ;  /* 0x0000000e04047c10 */ /* 0x000fc8000ff5e0ff */
[----:B------:R-:W-:Y:S02]  /*4b20*/  LEA.HI.X R5, R32, R13, R33, 0x3, P0 ;  /* 0x0000000d20057211 */ /* 0x000fe400000f1c21 */
[----:B---3-5:R-:W-:Y:S02]  /*4b30*/  FSETP.NEU.AND P0, PT, R8, RZ, PT ;  /* 0x000000ff0800720b */ /* 0x028fe40003f0d000 */
[----:B------:R-:W-:Y:S02]  /*4b40*/  IADD3.X R13, R13, UR15, RZ, P1, !PT ;  /* 0x0000000f0d0d7c10 */ /* 0x000fe40008ffe4ff */
[----:B------:R-:W-:-:S09]  /*4b50*/  IADD3.X R5, R5, UR15, RZ, P2, !PT ;  /* 0x0000000f05057c10 */ /* 0x000fd200097fe4ff */
[----:B------:R-:W-:Y:S05]  /*4b60*/  @!P0 BRA `(.L_x_35) ;  /* 0x0000004400388947 */ /* 0x000fea0003800000 */
[----:B------:R-:W-:Y:S01]  /*4b70*/  ULDC.64 UR14, c[0x0][0x5b8] ;  /* 0x00016e00000e7ab9 */ /* 0x000fe20000000a00 */
[----:B------:R-:W-:Y:S01]  /*4b80*/  ULDC.64 UR18, c[0x0][0x5a8] ;  /* 0x00016a0000127ab9 */ /* 0x000fe20000000a00 */
[----:B------:R-:W-:Y:S01]  /*4b90*/  IMAD.WIDE.U32 R26, R0, UR14, R26 ;  /* 0x0000000e001a7c25 */ /* 0x000fe2000f8e001a */
[----:B------:R-:W-:Y:S03]  /*4ba0*/  BSSY B1, `(.L_x_36) ;  /* 0x0000010000017945 */ /* 0x000fe60003800000 */
[----:B------:R-:W-:Y:S01]  /*4bb0*/  IMAD R31, R35, UR14, RZ ;  /* 0x0000000e231f7c24 */ /* 0x000fe2000f8e02ff */
[----:B------:R-:W-:-:S03]  /*4bc0*/  IADD3 R30, P0, R30, R26, RZ ;  /* 0x0000001a1e1e7210 */ /* 0x000fc60007f1e0ff */
[----:B------:R-:W-:Y:S01]  /*4bd0*/  IMAD R31, R0, UR15, R31 ;  /* 0x0000000f001f7c24 */ /* 0x000fe2000f8e021f */
[----:B------:R-:W-:Y:S01]  /*4be0*/  ULDC.64 UR14, c[0x0][0x5b0] ;  /* 0x00016c00000e7ab9 */ /* 0x000fe20000000a00 */
[----:B------:R-:W-:Y:S01]  /*4bf0*/  PRMT R0, RZ, 0x7610, R0 ;  /* 0x00007610ff007816 */ /* 0x000fe20000000000 */
[----:B------:R-:W-:Y:S02]  /*4c00*/  IMAD R33, R25, UR14, RZ ;  /* 0x0000000e19217c24 */ /* 0x000fe4000f8e02ff */
[----:B------:R-:W-:Y:S02]  /*4c10*/  IADD3.X R31, R34, R27, R31, P0, !PT ;  /* 0x0000001b221f7210 */ /* 0x000fe400007fe41f */
[----:B------:R-:W-:Y:S01]  /*4c20*/  ISETP.GE.AND P0, PT, R29, 0x1, PT ;  /* 0x000000011d00780c */ /* 0x000fe20003f06270 */
[C---:B------:R-:W-:Y:S02]  /*4c30*/  IMAD R33, R24.reuse, UR15, R33 ;  /* 0x0000000f18217c24 */ /* 0x040fe4000f8e0221 */
[----:B------:R-:W-:Y:S01]  /*4c40*/  IMAD.WIDE.U32 R26, R24, UR14, R30 ;  /* 0x0000000e181a7c25 */ /* 0x000fe2000f8e001e */
[----:B------:R-:W-:-:S02]  /*4c50*/  ISETP.LT.OR P2, PT, R28, 0x1, !P0 ;  /* 0x000000011c00780c */ /* 0x000fc40004741670 */
[----:B------:R-:W-:-:S04]  /*4c60*/  IADD3 R26, P1, R26, UR18, RZ ;  /* 0x000000121a1a7c10 */ /* 0x000fc8000ff3e0ff */
[----:B------:R-:W-:-:S07]  /*4c70*/  IADD3.X R27, R27, UR19, R33, P1, !PT ;  /* 0x000000131b1b7c10 */ /* 0x000fce0008ffe421 */
[----:B------:R-:W-:Y:S05]  /*4c80*/  @P2 BRA `(.L_x_37) ;  /* 0x0000000000042947 */ /* 0x000fea0003800000 */
[----:B------:R1:W5:Y:S02]  /*4c90*/  LDG.E.U8 R0, desc[UR24][R26.64] ;  /* 0x000000181a007981 */ /* 0x000364000c1e1100 */
.L_x_37:
[----:B------:R-:W-:Y:S05]  /*4ca0*/  BSYNC B1 ;  /* 0x0000000000017941 */ /* 0x000fea0003800000 */
.L_x_36:
[----:B-----5:R-:W-:Y:S01]  /*4cb0*/  LOP3.LUT R0, R0, 0xff, RZ, 0xc0, !PT ;  /* 0x000000ff00007812 */ /* 0x020fe200078ec0ff */
[----:B------:R-:W-:Y:S01]  /*4cc0*/  BSSY B1, `(.L_x_38) ;  /* 0x000000c000017945 */ /* 0x000fe20003800000 */
[----:B------:R-:W-:Y:S02]  /*4cd0*/  ISETP.GE.AND P1, PT, R29, 0x2, PT ;  /* 0x000000021d00780c */ /* 0x000fe40003f26270 */
[----:B------:R-:W-:Y:S02]  /*4ce0*/  F2FP.F16.E4M3.UNPACK_B R0, R0 ;  /* 0x00000000ff00723e */ /* 0x000fe400020006ff */
[----:B------:R-:W-:-:S03]  /*4cf0*/  ISETP.LT.OR P3, PT, R28, 0x1, !P1 ;  /* 0x000000011c00780c */ /* 0x000fc60004f61670 */
[----:B------:R-:W-:-:S05]  /*4d00*/  HADD2.F32 R33, -RZ, R0.H0_H0 ;  /* 0x20000000ff217230 */ /* 0x000fca0000004100 */
[----:B------:R-:W-:-:S04]  /*4d10*/  FMUL R0, R33, R8 ;  /* 0x0000000821007220 */ /* 0x000fc80000400000 */
[----:B------:R-:W-:-:S05]  /*4d20*/  FFMA R0, R173, R9, R0 ;  /* 0x00000009ad007223 */ /* 0x000fca0000000000 */
[----:B------:R-:W-:Y:S02]  /*4d30*/  F2FP.SATFINITE.E4M3.F32.PACK_AB_MERGE_C R33, RZ, R0, RZ ;  /* 0x00000000ff21723e */ /* 0x000fe400048070ff */
[----:B------:R-:W-:-:S03]  /*4d40*/  PRMT R0, RZ, 0x7610, R0 ;  /* 0x00007610ff007816 */ /* 0x000fc60000000000 */
[----:B------:R2:W-:Y:S01]  /*4d50*/  @!P2 STG.E.U8 desc[UR24][R12.64], R33 ;  /* 0x000000210c00a986 */ /* 0x0005e2000c101118 */
[----:B------:R-:W-:Y:S05]  /*4d60*/  @P3 BRA `(.L_x_39) ;  /* 0x0000000000043947 */ /* 0x000fea0003800000 */
[----:B------:R3:W5:Y:S02]  /*4d70*/  LDG.E.U8 R0, desc[UR24][R26.64+0x1] ;  /* 0x000001181a007981 */ /* 0x000764000c1e1100 */
.L_x_39:
[----:B------:R-:W-:Y:S05]  /*4d80*/  BSYNC B1 ;  /* 0x0000000000017941 */ /* 0x000fea0003800000 */
.L_x_38:
[----:B-----5:R-:W-:Y:S01]  /*4d90*/  LOP3.LUT R0, R0, 0xff, RZ, 0xc0, !PT ;  /* 0x000000ff00007812 */ /* 0x020fe200078ec0ff */
[----:B------:R-:W-:Y:S01]  /*4da0*/  BSSY B1, `(.L_x_40) ;  /* 0x0000012000017945 */ /* 0x000fe20003800000 */
[----:B------:R-:W-:Y:S02]  /*4db0*/  IADD3 R35, P2, R24, 0x8, RZ ;  /* 0x0000000818237810 */ /* 0x000fe40007f5e0ff */
[----:B------:R-:W-:Y:S02]  /*4dc0*/  F2FP.F16.E4M3.UNPACK_B R0, R0 ;  /* 0x00000000ff00723e */ /* 0x000fe400020006ff */
[----:B------:R-:W-:Y:S01]  /*4dd0*/  ISETP.LT.OR P0, PT, R28, 0x9, !P0 ;  /* 0x000000091c00780c */ /* 0x000fe20004701670 */
[----:B------:R-:W-:Y:S02]  /*4de0*/  IMAD.X R24, RZ, RZ, R25, P2 ;  /* 0x000000ffff187224 */ /* 0x000fe400010e0619 */
[----:B--2---:R-:W-:Y:S01]  /*4df0*/  HADD2.F32 R33, -RZ, R0.H0_H0 ;  /* 0x20000000ff217230 */ /* 0x004fe20000004100 */
[----:B------:R-:W-:Y:S01]  /*4e00*/  PRMT R0, RZ, 0x7610, R0 ;  /* 0x00007610ff007816 */ /* 0x000fe20000000000 */
[----:B------:R-:W-:-:S02]  /*4e10*/  IMAD R24, R24, UR14, RZ ;  /* 0x0000000e18187c24 */ /* 0x000fc4000f8e02ff */
[----:B------:R-:W-:-:S04]  /*4e20*/  IMAD.WIDE.U32 R30, R35, UR14, R30 ;  /* 0x0000000e231e7c25 */ /* 0x000fc8000f8e001e */
[----:B------:R-:W-:Y:S01]  /*4e30*/  FMUL R33, R33, R8 ;  /* 0x0000000821217220 */ /* 0x000fe20000400000 */
[----:B------:R-:W-:-:S03]  /*4e40*/  IMAD R35, R35, UR15, R24 ;  /* 0x0000000f23237c24 */ /* 0x000fc6000f8e0218 */
[----:B------:R-:W-:Y:S01]  /*4e50*/  FFMA R33, R176, R9, R33 ;  /* 0x00000009b0217223 */ /* 0x000fe20000000021 */
[----:B------:R-:W-:-:S04]  /*4e60*/  IADD3 R24, P2, R30, UR18, RZ ;  /* 0x000000121e187c10 */ /* 0x000fc8000ff5e0ff */
[----:B------:R-:W-:Y:S02]  /*4e70*/  F2FP.SATFINITE.E4M3.F32.PACK_AB_MERGE_C R33, RZ, R33, RZ ;  /* 0x00000021ff21723e */ /* 0x000fe400048070ff */
[----:B------:R-:W-:-:S03]  /*4e80*/  IADD3.X R25, R31, UR19, R35, P2, !PT ;  /* 0x000000131f197c10 */ /* 0x000fc600097fe423 */
[----:B------:R2:W-:Y:S01]  /*4e90*/  @!P3 STG.E.U8 desc[UR24][R12.64+0x1], R33 ;  /* 0x000001210c00b986 */ /* 0x0005e2000c101118 */
[----:B------:R-:W-:Y:S05]  /*4ea0*/  @P0 BRA `(.L_x_41) ;  /* 0x0000000000040947 */ /* 0x000fea0003800000 */
[----:B------:R4:W5:Y:S02]  /*4eb0*/  LDG.E.U8 R0, desc[UR24][R24.64] ;  /* 0x0000001818007981 */ /* 0x000964000c1e1100 */
.L_x_41:
[----:B------:R-:W-:Y:S05]  /*4ec0*/  BSYNC B1 ;  /* 0x0000000000017941 */ /* 0x000fea0003800000 */
.L_x_40:
[----:B-----5:R-:W-:Y:S01]  /*4ed0*/  LOP3.LUT R0, R0, 0xff, RZ, 0xc0, !PT ;  /* 0x000000ff00007812 */ /* 0x020fe200078ec0ff */
[----:B------:R-:W-:Y:S01]  /*4ee0*/  BSSY B1, `(.L_x_42) ;  /* 0x000000b000017945 */ /* 0x000fe20003800000 */
[----:B------:R-:W-:Y:S02]  /*4ef0*/  ISETP.LT.OR P1, PT, R28, 0x9, !P1 ;  /* 0x000000091c00780c */ /* 0x000fe40004f21670 */
[----:B------:R-:W-:-:S05]  /*4f00*/  F2FP.F16.E4M3.UNPACK_B R0, R0 ;  /* 0x00000000ff00723e */ /* 0x000fca00020006ff */
        /* <DEDUP_REMOVED lines=8> */
.L_x_43:
[----:B------:R-:W-:Y:S05]  /*4f90*/  BSYNC B1 ;  /* 0x0000000000017941 */ /* 0x000fea0003800000 */
.L_x_42:
[----:B-----5:R-:W-:Y:S01]  /*4fa0*/  LOP3.LUT R0, R0, 0xff, RZ, 0xc0, !PT ;  /* 0x000000ff00007812 */ /* 0x020fe200078ec0ff */
[----:B------:R-:W-:Y:S01]  /*4fb0*/  BSSY B1, `(.L_x_44) ;  /* 0x000000c000017945 */ /* 0x000fe20003800000 */
[----:B------:R-:W-:Y:S02]  /*4fc0*/  ISETP.GE.AND P0, PT, R29, 0x9, PT ;  /* 0x000000091d00780c */ /* 0x000fe40003f06270 */
[----:B------:R-:W-:Y:S02]  /*4fd0*/  F2FP.F16.E4M3.UNPACK_B R0, R0 ;  /* 0x00000000ff00723e */ /* 0x000fe400020006ff */
[----:B------:R-:W-:-:S03]  /*4fe0*/  ISETP.LT.OR P2, PT, R28, 0x1, !P0 ;  /* 0x000000011c00780c */ /* 0x000fc60004741670 */
[----:B0-----:R-:W-:Y:S01]  /*4ff0*/  HADD2.F32 R31, -RZ, R0.H0_H0 ;  /* 0x20000000ff1f7230 */ /* 0x001fe20000004100 */
[----:B------:R-:W-:-:S04]  /*5000*/  PRMT R0, RZ, 0x7610, R0 ;  /* 0x00007610ff007816 */ /* 0x000fc80000000000 */
[----:B------:R-:W-:-:S04]  /*5010*/  FMUL R31, R31, R8 ;  /* 0x000000081f1f7220 */ /* 0x000fc80000400000 */
[----:B------:R-:W-:-:S05]  /*5020*/  FFMA R31, R174, R9, R31 ;  /* 0x00000009ae1f7223 */ /* 0x000fca000000001f */
[----:B------:R-:W-:-:S05]  /*5030*/  F2FP.SATFINITE.E4M3.F32.PACK_AB_MERGE_C R31, RZ, R31, RZ ;  /* 0x0000001fff1f723e */ /* 0x000fca00048070ff */
[----:B------:R0:W-:Y:S01]  /*5040*/  @!P1 STG.E.U8 desc[UR24][R4.64+0x1], R31 ;  /* 0x0000011f04009986 */ /* 0x0001e2000c101118 */
[----:B------:R-:W-:Y:S05]  /*5050*/  @P2 BRA `(.L_x_45) ;  /* 0x0000000000042947 */ /* 0x000fea0003800000 */
[----:B------:R0:W5:Y:S02]  /*5060*/  LDG.E.U8 R0, desc[UR24][R26.64+0x8] ;  /* 0x000008181a007981 */ /* 0x000164000c1e1100 */
.L_x_45:
[----:B------:R-:W-:Y:S05]  /*5070*/  BSYNC B1 ;  /* 0x0000000000017941 */ /* 0x000fea0003800000 */
.L_x_44:
[----:B-----5:R-:W-:Y:S01]  /*5080*/  LOP3.LUT R0, R0, 0xff, RZ, 0xc0, !PT ;  /* 0x000000ff00007812 */ /* 0x020fe200078ec0ff */
[----:B------:R-:W-:Y:S01]  /*5090*/  BSSY B1, `(.L_x_46) ;  /* 0x000000c000017945 */ /* 0x000fe20003800000 */
[----:B------:R-:W-:Y:S02]  /*50a0*/  ISETP.GE.AND P1, PT, R29, 0xa, PT ;  /* 0x0000000a1d00780c */ /* 0x000fe40003f26270 */
[----:B------:R-:W-:Y:S02]  /*50b0*/  F2FP.F16.E4M3.UNPACK_B R0, R0 ;  /* 0x00000000ff00723e */ /* 0x000fe400020006ff */
[----:B------:R-:W-:-:S03]  /*50c0*/  ISETP.LT.OR P3, PT, R28, 0x1, !P1 ;  /* 0x000000011c00780c */ /* 0x000fc60004f61670 */
[----:B0-----:R-:W-:-:S05]  /*50d0*/  HADD2.F32 R31, -RZ, R0.H0_H0 ;  /* 0x20000000ff1f7230 */ /* 0x001fca0000004100 */
[----:B------:R-:W-:-:S04]  /*50e0*/  FMUL R0, R31, R8 ;  /* 0x000000081f007220 */ /* 0x000fc80000400000 */
[----:B------:R-:W-:-:S05]  /*50f0*/  FFMA R0, R169, R9, R0 ;  /* 0x00000009a9007223 */ /* 0x000fca0000000000 */
[----:B------:R-:W-:Y:S02]  /*5100*/  F2FP.SATFINITE.E4M3.F32.PACK_AB_MERGE_C R31, RZ, R0, RZ ;  /* 0x00000000ff1f723e */ /* 0x000fe400048070ff */
[----:B------:R-:W-:-:S03]  /*5110*/  PRMT R0, RZ, 0x7610, R0 ;  /* 0x00007610ff007816 */ /* 0x000fc60000000000 */
[----:B------:R0:W-:Y:S01]  /*5120*/  @!P2 STG.E.U8 desc[UR24][R12.64+0x8], R31 ;  /* 0x0000081f0c00a986 */ /* 0x0001e2000c101118 */
[----:B------:R-:W-:Y:S05]  /*5130*/  @P3 BRA `(.L_x_47) ;  /* 0x0000000000043947 */ /* 0x000fea0003800000 */
[----:B------:R0:W5:Y:S02]  /*5140*/  LDG.E.U8 R0, desc[UR24][R26.64+0x9] ;  /* 0x000009181a007981 */ /* 0x000164000c1e1100 */
.L_x_47:
[----:B------:R-:W-:Y:S05]  /*5150*/  BSYNC B1 ;  /* 0x0000000000017941 */ /* 0x000fea0003800000 */
.L_x_46:
[----:B-----5:R-:W-:Y:S01]  /*5160*/  LOP3.LUT R0, R0, 0xff, RZ, 0xc0, !PT ;  /* 0x000000ff00007812 */ /* 0x020fe200078ec0ff */
[----:B------:R-:W-:Y:S01]  /*5170*/  BSSY B1, `(.L_x_48) ;  /* 0x000000b000017945 */ /* 0x000fe20003800000 */
[----:B------:R-:W-:Y:S02]  /*5180*/  ISETP.LT.OR P0, PT, R28, 0x9, !P0 ;  /* 0x000000091c00780c */ /* 0x000fe40004701670 */
[----:B------:R-:W-:-:S05]  /*5190*/  F2FP.F16.E4M3.UNPACK_B R0, R0 ;  /* 0x00000000ff00723e */ /* 0x000fca00020006ff */
        /* <DEDUP_REMOVED lines=8> */
.L_x_49:
[----:B------:R-:W-:Y:S05]  /*5220*/  BSYNC B1 ;  /* 0x0000000000017941 */ /* 0x000fea0003800000 */
.L_x_48:
[----:B-----5:R-:W-:Y:S01]  /*5230*/  LOP3.LUT R0, R0, 0xff, RZ, 0xc0, !PT ;  /* 0x000000ff00007812 */ /* 0x020fe200078ec0ff */
[----:B------:R-:W-:Y:S01]  /*5240*/  BSSY B1, `(.L_x_50) ;  /* 0x000000b000017945 */ /* 0x000fe20003800000 */
[----:B------:R-:W-:Y:S02]  /*5250*/  ISETP.LT.OR P1, PT, R28, 0x9, !P1 ;  /* 0x000000091c00780c */ /* 0x000fe40004f21670 */
[----:B------:R-:W-:-:S05]  /*5260*/  F2FP.F16.E4M3.UNPACK_B R0, R0 ;  /* 0x00000000ff00723e */ /* 0x000fca00020006ff */
        /* <DEDUP_REMOVED lines=8> */
.L_x_51:
[----:B------:R-:W-:Y:S05]  /*52f0*/  BSYNC B1 ;  /* 0x0000000000017941 */ /* 0x000fea0003800000 */
.L_x_50:
        /* <DEDUP_REMOVED lines=13> */
.L_x_53:
[----:B------:R-:W-:Y:S05]  /*53d0*/  BSYNC B1 ;  /* 0x0000000000017941 */ /* 0x000fea0003800000 */
.L_x_52:
        /* <DEDUP_REMOVED lines=13> */
.L_x_55:
[----:B------:R-:W-:Y:S05]  /*54b0*/  BSYNC B1 ;  /* 0x0000000000017941 */ /* 0x000fea0003800000 */
.L_x_54:
        /* <DEDUP_REMOVED lines=12> */
.L_x_57:
[----:B------:R-:W-:Y:S05]  /*5580*/  BSYNC B1 ;  /* 0x0000000000017941 */ /* 0x000fea0003800000 */
.L_x_56:
        /* <DEDUP_REMOVED lines=12> */
.L_x_59:
[----:B------:R-:W-:Y:S05]  /*5650*/  BSYNC B1 ;  /* 0x0000000000017941 */ /* 0x000fea0003800000 */
.L_x_58:
        /* <DEDUP_REMOVED lines=13> */
.L_x_61:
[----:B------:R-:W-:Y:S05]  /*5730*/  BSYNC B1 ;  /* 0x0000000000017941 */ /* 0x000fea0003800000 */
.L_x_60:
        /* <DEDUP_REMOVED lines=13> */
.L_x_63:
[----:B------:R-:W-:Y:S05]  /*5810*/  BSYNC B1 ;  /* 0x0000000000017941 */ /* 0x000fea0003800000 */
.L_x_62:
        /* <DEDUP_REMOVED lines=12> */
.L_x_65:
[----:B------:R-:W-:Y:S05]  /*58e0*/  BSYNC B1 ;  /* 0x0000000000017941 */ /* 0x000fea0003800000 */
.L_x_64:
        /* <DEDUP_REMOVED lines=12> */
.L_x_67:
[----:B------:R-:W-:Y:S05]  /*59b0*/  BSYNC B1 ;  /* 0x0000000000017941 */ /* 0x000fea0003800000 */
.L_x_66:
        /* <DEDUP_REMOVED lines=13> */
.L_x_69:
[----:B------:R-:W-:Y:S05]  /*5a90*/  BSYNC B1 ;  /* 0x0000000000017941 */ /* 0x000fea0003800000 */
.L_x_68:
        /* <DEDUP_REMOVED lines=13> */
.L_x_71:
[----:B------:R-:W-:Y:S05]  /*5b70*/  BSYNC B1 ;  /* 0x0000000000017941 */ /* 0x000fea0003800000 */
.L_x_70:
        /* <DEDUP_REMOVED lines=12> */
.L_x_73:
[----:B------:R-:W-:Y:S05]  /*5c40*/  BSYNC B1 ;  /* 0x0000000000017941 */ /* 0x000fea0003800000 */
.L_x_72:
        /* <DEDUP_REMOVED lines=12> */
.L_x_75:
[----:B------:R-:W-:Y:S05]  /*5d10*/  BSYNC B1 ;  /* 0x0000000000017941 */ /* 0x000fea0003800000 */
.L_x_74:
        /* <DEDUP_REMOVED lines=13> */
.L_x_77:
[----:B------:R-:W-:Y:S05]  /*5df0*/  BSYNC B1 ;  /* 0x0000000000017941 */ /* 0x000fea0003800000 */
.L_x_76:
        /* <DEDUP_REMOVED lines=13> */
.L_x_79:
[----:B------:R-:W-:Y:S05]  /*5ed0*/  BSYNC B1 ;  /* 0x0000000000017941 */ /* 0x000fea0003800000 */
.L_x_78:
        /* <DEDUP_REMOVED lines=12> */
.L_x_81:
[----:B------:R-:W-:Y:S05]  /*5fa0*/  BSYNC B1 ;  /* 0x0000000000017941 */ /* 0x000fea0003800000 */
.L_x_80:
        /* <DEDUP_REMOVED lines=12> */
.L_x_83:
[----:B------:R-:W-:Y:S05]  /*6070*/  BSYNC B1 ;  /* 0x0000000000017941 */ /* 0x000fea0003800000 */
.L_x_82:
        /* <DEDUP_REMOVED lines=13> */
.L_x_85:
[----:B------:R-:W-:Y:S05]  /*6150*/  BSYNC B1 ;  /* 0x0000000000017941 */ /* 0x000fea0003800000 */
.L_x_84:
        /* <DEDUP_REMOVED lines=13> */
.L_x_87:
[----:B------:R-:W-:Y:S05]  /*6230*/  BSYNC B1 ;  /* 0x0000000000017941 */ /* 0x000fea0003800000 */
.L_x_86:
        /* <DEDUP_REMOVED lines=12> */
.L_x_89:
[----:B------:R-:W-:Y:S05]  /*6300*/  BSYNC B1 ;  /* 0x0000000000017941 */ /* 0x000fea0003800000 */
.L_x_88:
        /* <DEDUP_REMOVED lines=12> */
.L_x_91:
[----:B------:R-:W-:Y:S05]  /*63d0*/  BSYNC B1 ;  /* 0x0000000000017941 */ /* 0x000fea0003800000 */
.L_x_90:
        /* <DEDUP_REMOVED lines=13> */
.L_x_93:
[----:B------:R-:W-:Y:S05]  /*64b0*/  BSYNC B1 ;  /* 0x0000000000017941 */ /* 0x000fea0003800000 */
.L_x_92:
        /* <DEDUP_REMOVED lines=13> */
.L_x_95:
[----:B------:R-:W-:Y:S05]  /*6590*/  BSYNC B1 ;  /* 0x0000000000017941 */ /* 0x000fea0003800000 */
.L_x_94:
        /* <DEDUP_REMOVED lines=12> */
.L_x_97:
[----:B------:R-:W-:Y:S05]  /*6660*/  BSYNC B1 ;  /* 0x0000000000017941 */ /* 0x000fea0003800000 */
.L_x_96:
        /* <DEDUP_REMOVED lines=12> */
.L_x_99:
[----:B------:R-:W-:Y:S05]  /*6730*/  BSYNC B1 ;  /* 0x0000000000017941 */ /* 0x000fea0003800000 */
.L_x_98:
        /* <DEDUP_REMOVED lines=13> */
.L_x_101:
[----:B------:R-:W-:Y:S05]  /*6810*/  BSYNC B1 ;  /* 0x0000000000017941 */ /* 0x000fea0003800000 */
.L_x_100:
        /* <DEDUP_REMOVED lines=13> */
.L_x_103:
[----:B------:R-:W-:Y:S05]  /*68f0*/  BSYNC B1 ;  /* 0x0000000000017941 */ /* 0x000fea0003800000 */
.L_x_102:
        /* <DEDUP_REMOVED lines=12> */
.L_x_105:
[----:B------:R-:W-:Y:S05]  /*69c0*/  BSYNC B1 ;  /* 0x0000000000017941 */ /* 0x000fea0003800000 */
.L_x_104:
        /* <DEDUP_REMOVED lines=12> */
.L_x_107:
[----:B------:R-:W-:Y:S05]  /*6a90*/  BSYNC B1 ;  /* 0x0000000000017941 */ /* 0x000fea0003800000 */
.L_x_106:
        /* <DEDUP_REMOVED lines=13> */
.L_x_109:
[----:B------:R-:W-:Y:S05]  /*6b70*/  BSYNC B1 ;  /* 0x0000000000017941 */ /* 0x000fea0003800000 */
.L_x_108:
        /* <DEDUP_REMOVED lines=13> */
.L_x_111:
[----:B------:R-:W-:Y:S05]  /*6c50*/  BSYNC B1 ;  /* 0x0000000000017941 */ /* 0x000fea0003800000 */
.L_x_110:
        /* <DEDUP_REMOVED lines=12> */
.L_x_113:
[----:B------:R-:W-:Y:S05]  /*6d20*/  BSYNC B1 ;  /* 0x0000000000017941 */ /* 0x000fea0003800000 */
.L_x_112:
        /* <DEDUP_REMOVED lines=12> */
.L_x_115:
[----:B------:R-:W-:Y:S05]  /*6df0*/  BSYNC B1 ;  /* 0x0000000000017941 */ /* 0x000fea0003800000 */
.L_x_114:
        /* <DEDUP_REMOVED lines=13> */
.L_x_117:
[----:B------:R-:W-:Y:S05]  /*6ed0*/  BSYNC B1 ;  /* 0x0000000000017941 */ /* 0x000fea0003800000 */
.L_x_116:
        /* <DEDUP_REMOVED lines=13> */
.L_x_119:
[----:B------:R-:W-:Y:S05]  /*6fb0*/  BSYNC B1 ;  /* 0x0000000000017941 */ /* 0x000fea0003800000 */
.L_x_118:
        /* <DEDUP_REMOVED lines=12> */
.L_x_121:
[----:B------:R-:W-:Y:S05]  /*7080*/  BSYNC B1 ;  /* 0x0000000000017941 */ /* 0x000fea0003800000 */
.L_x_120:
        /* <DEDUP_REMOVED lines=12> */
.L_x_123:
[----:B------:R-:W-:Y:S05]  /*7150*/  BSYNC B1 ;  /* 0x0000000000017941 */ /* 0x000fea0003800000 */
.L_x_122:
        /* <DEDUP_REMOVED lines=13> */
.L_x_125:
[----:B------:R-:W-:Y:S05]  /*7230*/  BSYNC B1 ;  /* 0x0000000000017941 */ /* 0x000fea0003800000 */
.L_x_124:
        /* <DEDUP_REMOVED lines=13> */
.L_x_127:
[----:B------:R-:W-:Y:S05]  /*7310*/  BSYNC B1 ;  /* 0x0000000000017941 */ /* 0x000fea0003800000 */
.L_x_126:
        /* <DEDUP_REMOVED lines=12> */
.L_x_129:
[----:B------:R-:W-:Y:S05]  /*73e0*/  BSYNC B1 ;  /* 0x0000000000017941 */ /* 0x000fea0003800000 */
.L_x_128:
        /* <DEDUP_REMOVED lines=12> */
.L_x_131:
[----:B------:R-:W-:Y:S05]  /*74b0*/  BSYNC B1 ;  /* 0x0000000000017941 */ /* 0x000fea0003800000 */
.L_x_130:
        /* <DEDUP_REMOVED lines=13> */
.L_x_133:
[----:B------:R-:W-:Y:S05]  /*7590*/  BSYNC B1 ;  /* 0x0000000000017941 */ /* 0x000fea0003800000 */
.L_x_132:
        /* <DEDUP_REMOVED lines=13> */
.L_x_135:
[----:B------:R-:W-:Y:S05]  /*7670*/  BSYNC B1 ;  /* 0x0000000000017941 */ /* 0x000fea0003800000 */
.L_x_134:
        /* <DEDUP_REMOVED lines=12> */
.L_x_137:
[----:B------:R-:W-:Y:S05]  /*7740*/  BSYNC B1 ;  /* 0x0000000000017941 */ /* 0x000fea0003800000 */
.L_x_136:
        /* <DEDUP_REMOVED lines=12> */
.L_x_139:
[----:B------:R-:W-:Y:S05]  /*7810*/  BSYNC B1 ;  /* 0x0000000000017941 */ /* 0x000fea0003800000 */
.L_x_138:
        /* <DEDUP_REMOVED lines=13> */
.L_x_141:
[----:B------:R-:W-:Y:S05]  /*78f0*/  BSYNC B1 ;  /* 0x0000000000017941 */ /* 0x000fea0003800000 */
.L_x_140:
        /* <DEDUP_REMOVED lines=13> */
.L_x_143:
[----:B------:R-:W-:Y:S05]  /*79d0*/  BSYNC B1 ;  /* 0x0000000000017941 */ /* 0x000fea0003800000 */
.L_x_142:
        /* <DEDUP_REMOVED lines=12> */
.L_x_145:
[----:B------:R-:W-:Y:S05]  /*7aa0*/  BSYNC B1 ;  /* 0x0000000000017941 */ /* 0x000fea0003800000 */
.L_x_144:
        /* <DEDUP_REMOVED lines=12> */
.L_x_147:
[----:B------:R-:W-:Y:S05]  /*7b70*/  BSYNC B1 ;  /* 0x0000000000017941 */ /* 0x000fea0003800000 */
.L_x_146:
        /* <DEDUP_REMOVED lines=13> */
.L_x_149:
[----:B------:R-:W-:Y:S05]  /*7c50*/  BSYNC B1 ;  /* 0x0000000000017941 */ /* 0x000fea0003800000 */
.L_x_148:
        /* <DEDUP_REMOVED lines=13> */
.L_x_151:
[----:B------:R-:W-:Y:S05]  /*7d30*/  BSYNC B1 ;  /* 0x0000000000017941 */ /* 0x000fea0003800000 */
.L_x_150:
        /* <DEDUP_REMOVED lines=12> */
.L_x_153:
[----:B------:R-:W-:Y:S05]  /*7e00*/  BSYNC B1 ;  /* 0x0000000000017941 */ /* 0x000fea0003800000 */
.L_x_152:
        /* <DEDUP_REMOVED lines=12> */
.L_x_155:
[----:B------:R-:W-:Y:S05]  /*7ed0*/  BSYNC B1 ;  /* 0x0000000000017941 */ /* 0x000fea0003800000 */
.L_x_154:
        /* <DEDUP_REMOVED lines=13> */
.L_x_157:
[----:B------:R-:W-:Y:S05]  /*7fb0*/  BSYNC B1 ;  /* 0x0000000000017941 */ /* 0x000fea0003800000 */
.L_x_156:
        /* <DEDUP_REMOVED lines=13> */
.L_x_159:
[----:B------:R-:W-:Y:S05]  /*8090*/  BSYNC B1 ;  /* 0x0000000000017941 */ /* 0x000fea0003800000 */
.L_x_158:
        /* <DEDUP_REMOVED lines=12> */
.L_x_161:
[----:B------:R-:W-:Y:S05]  /*8160*/  BSYNC B1 ;  /* 0x0000000000017941 */ /* 0x000fea0003800000 */
.L_x_160:
        /* <DEDUP_REMOVED lines=12> */
.L_x_163:
[----:B------:R-:W-:Y:S05]  /*8230*/  BSYNC B1 ;  /* 0x0000000000017941 */ /* 0x000fea0003800000 */
.L_x_162:
        /* <DEDUP_REMOVED lines=13> */
.L_x_165:
[----:B------:R-:W-:Y:S05]  /*8310*/  BSYNC B1 ;  /* 0x0000000000017941 */ /* 0x000fea0003800000 */
.L_x_164:
        /* <DEDUP_REMOVED lines=13> */
.L_x_167:
[----:B------:R-:W-:Y:S05]  /*83f0*/  BSYNC B1 ;  /* 0x0000000000017941 */ /* 0x000fea0003800000 */
.L_x_166:
        /* <DEDUP_REMOVED lines=12> */
.L_x_169:
[----:B------:R-:W-:Y:S05]  /*84c0*/  BSYNC B1 ;  /* 0x0000000000017941 */ /* 0x000fea0003800000 */
.L_x_168:
        /* <DEDUP_REMOVED lines=12> */
.L_x_171:
[----:B------:R-:W-:Y:S05]  /*8590*/  BSYNC B1 ;  /* 0x0000000000017941 */ /* 0x000fea0003800000 */
.L_x_170:
        /* <DEDUP_REMOVED lines=13> */
.L_x_173:
[----:B------:R-:W-:Y:S05]  /*8670*/  BSYNC B1 ;  /* 0x0000000000017941 */ /* 0x000fea0003800000 */
.L_x_172:
        /* <DEDUP_REMOVED lines=13> */
.L_x_175:
[----:B------:R-:W-:Y:S05]  /*8750*/  BSYNC B1 ;  /* 0x0000000000017941 */ /* 0x000fea0003800000 */
.L_x_174:
        /* <DEDUP_REMOVED lines=12> */
.L_x_177:
[----:B------:R-:W-:Y:S05]  /*8820*/  BSYNC B1 ;  /* 0x0000000000017941 */ /* 0x000fea0003800000 */
.L_x_176:
        /* <DEDUP_REMOVED lines=12> */
.L_x_179:
[----:B------:R-:W-:Y:S05]  /*88f0*/  BSYNC B1 ;  /* 0x0000000000017941 */ /* 0x000fea0003800000 */
.L_x_178:
        /* <DEDUP_REMOVED lines=13> */
.L_x_181:
[----:B------:R-:W-:Y:S05]  /*89d0*/  BSYNC B1 ;  /* 0x0000000000017941 */ /* 0x000fea0003800000 */
.L_x_180:
        /* <DEDUP_REMOVED lines=13> */
.L_x_183:
[----:B------:R-:W-:Y:S05]  /*8ab0*/  BSYNC B1 ;  /* 0x0000000000017941 */ /* 0x000fea0003800000 */
.L_x_182:
        /* <DEDUP_REMOVED lines=12> */
.L_x_185:
[----:B------:R-:W-:Y:S05]  /*8b80*/  BSYNC B1 ;  /* 0x0000000000017941 */ /* 0x000fea0003800000 */
.L_x_184:
        /* <DEDUP_REMOVED lines=12> */
.L_x_187:
[----:B------:R-:W-:Y:S05]  /*8c50*/  BSYNC B1 ;  /* 0x0000000000017941 */ /* 0x000fea0003800000 */
.L_x_186:
        /* <DEDUP_REMOVED lines=13> */
.L_x_189:
[----:B------:R-:W-:Y:S05]  /*8d30*/  BSYNC B1 ;  /* 0x0000000000017941 */ /* 0x000fea0003800000 */
.L_x_188:
        /* <DEDUP_REMOVED lines=13> */
.L_x_191:
[----:B------:R-:W-:Y:S05]  /*8e10*/  BSYNC B1 ;  /* 0x0000000000017941 */ /* 0x000fea0003800000 */
.L_x_190:
        /* <DEDUP_REMOVED lines=12> */
.L_x_193:
[----:B------:R-:W-:Y:S05]  /*8ee0*/  BSYNC B1 ;  /* 0x0000000000017941 */ /* 0x000fea0003800000 */
.L_x_192:
[----:B-----5:R-:W-:Y:S01]  /*8ef0*/  LOP3.LUT R0, R0, 0xff, RZ, 0xc0, !PT ;  /* 0x000000ff00007812 */ /* 0x020fe200078ec0ff */
[----:B------:R-:W-:Y:S01]  /*8f00*/  BSSY B1, `(.L_x_194) ;  /* 0x000000b000017945 */ /* 0x000fe20003800000 */
[----:B------:R-:W-:Y:S02]  /*8f10*/  ISETP.LT.OR P1, PT, R28, 0x9, !P1 ;  /* 0x000000091c00780c */ /* 0x000fe40004f21670 */
[----:B------:R-:W-:-:S05]  /*8f20*/  F2FP.F16.E4M3.UNPACK_B R0, R0 ;  /* 0x00000000ff00723e */ /* 0x000fca00020006ff */
[----:B0-2---:R-:W-:-:S05]  /*8f30*/  HADD2.F32 R13, -RZ, R0.H0_H0 ;  /* 0x20000000ff0d7230 */ /* 0x005fca0000004100 */
[----:B------:R-:W-:-:S04]  /*8f40*/  FMUL R0, R13, R8 ;  /* 0x000000080d007220 */ /* 0x000fc80000400000 */
[----:B------:R-:W-:-:S05]  /*8f50*/  FFMA R0, R17, R9, R0 ;  /* 0x0000000911007223 */ /* 0x000fca0000000000 */
[----:B------:R-:W-:Y:S02]  /*8f60*/  F2FP.SATFINITE.E4M3.F32.PACK_AB_MERGE_C R13, RZ, R0, RZ ;  /* 0x00000000ff0d723e */ /* 0x000fe400048070ff */
[----:B------:R-:W-:-:S03]  /*8f70*/  PRMT R0, RZ, 0x7610, R0 ;  /* 0x00007610ff007816 */ /* 0x000fc60000000000 */
[----:B------:R0:W-:Y:S01]  /*8f80*/  @!P0 STG.E.U8 desc[UR24][R4.64+0x98], R13 ;  /* 0x0000980d04008986 */ /* 0x0001e2000c101118 */
[----:B------:R-:W-:Y:S05]  /*8f90*/  @P1 BRA `(.L_x_195) ;  /* 0x0000000000041947 */ /* 0x000fea0003800000 */
[----:B------:R2:W5:Y:S02]  /*8fa0*/  LDG.E.U8 R0, desc[UR24][R24.64+0x99] ;  /* 0x0000991818007981 */ /* 0x000564000c1e1100 */
.L_x_195:
[----:B------:R-:W-:Y:S05]  /*8fb0*/  BSYNC B1 ;  /* 0x0000000000017941 */ /* 0x000fea0003800000 */
.L_x_194:
[----:B------:R-:W-:Y:S05]  /*8fc0*/  @P1 BRA `(.L_x_196) ;  /* 0x0000001400c01947 */ /* 0x000fea0003800000 */
[----:B-----5:R-:W-:-:S04]  /*8fd0*/  LOP3.LUT R0, R0, 0xff, RZ, 0xc0, !PT ;  /* 0x000000ff00007812 */ /* 0x020fc800078ec0ff */
[----:B------:R-:W-:-:S05]  /*8fe0*/  F2FP.F16.E4M3.UNPACK_B R0, R0 ;  /* 0x00000000ff00723e */ /* 0x000fca00020006ff */
[----:B0-----:R-:W-:-:S05]  /*8ff0*/  HADD2.F32 R13, -RZ, R0.H0_H0 ;  /* 0x20000000ff0d7230 */ /* 0x001fca0000004100 */
[----:B------:R-:W-:-:S04]  /*9000*/  FMUL R13, R13, R8 ;  /* 0x000000080d0d7220 */ /* 0x000fc80000400000 */
[----:B------:R-:W-:-:S05]  /*9010*/  FFMA R13, R20, R9, R13 ;  /* 0x00000009140d7223 */ /* 0x000fca000000000d */
[----:B------:R-:W-:-:S05]  /*9020*/  F2FP.SATFINITE.E4M3.F32.PACK_AB_MERGE_C R13, RZ, R13, RZ ;  /* 0x0000000dff0d723e */ /* 0x000fca00048070ff */
[----:B------:R0:W-:Y:S01]  /*9030*/  STG.E.U8 desc[UR24][R4.64+0x99], R13 ;  /* 0x0000990d04007986 */ /* 0x0001e2000c101118 */
[----:B------:R-:W-:Y:S05]  /*9040*/  BRA `(.L_x_196) ;  /* 0x0000001400a07947 */ /* 0x000fea0003800000 */
.L_x_35:
[----:B------:R-:W-:Y:S01]  /*9050*/  ISETP.GE.AND P2, PT, R29, 0x1, PT ;  /* 0x000000011d00780c */ /* 0x000fe20003f46270 */
[-C--:B------:R-:W-:Y:S01]  /*9060*/  FMUL R173, R173, R9.reuse ;  /* 0x00000009adad7220 */ /* 0x080fe20000400000 */
[----:B------:R-:W-:Y:S01]  /*9070*/  ISETP.GE.AND P3, PT, R29, 0x2, PT ;  /* 0x000000021d00780c */ /* 0x000fe20003f66270 */
[-C--:B------:R-:W-:Y:S01]  /*9080*/  FMUL R176, R176, R9.reuse ;  /* 0x00000009b0b07220 */ /* 0x080fe20000400000 */
[C---:B------:R-:W-:Y:S01]  /*9090*/  ISETP.LT.OR P0, PT, R28.reuse, 0x1, !P2 ;  /* 0x000000011c00780c */ /* 0x040fe20005701670 */
[-C--:B------:R-:W-:Y:S01]  /*90a0*/  FMUL R171, R171, R9.reuse ;  /* 0x00000009abab7220 */ /* 0x080fe20000400000 */
[----:B------:R-:W-:Y:S01]  /*90b0*/  ISETP.LT.OR P4, PT, R28, 0x1, !P3 ;  /* 0x000000011c00780c */ /* 0x000fe20005f81670 */
[-C--:B------:R-:W-:Y:S01]  /*90c0*/  FMUL R174, R174, R9.reuse ;  /* 0x00000009aeae7220 */ /* 0x080fe20000400000 */
[----:B------:R-:W-:Y:S01]  /*90d0*/  ISETP.GE.AND P1, PT, R29, 0x9, PT ;  /* 0x000000091d00780c */ /* 0x000fe20003f26270 */
[-C--:B------:R-:W-:Y:S01]  /*90e0*/  FMUL R169, R169, R9.reuse ;  /* 0x00000009a9a97220 */ /* 0x080fe20000400000 */
[----:B------:R-:W-:Y:S01]  /*90f0*/  ISETP.LT.OR P2, PT, R28, 0x9, !P2 ;  /* 0x000000091c00780c */ /* 0x000fe20005741670 */
[-C--:B------:R-:W-:Y:S01]  /*9100*/  FMUL R172, R172, R9.reuse ;  /* 0x00000009acac7220 */ /* 0x080fe20000400000 */
[----:B------:R-:W-:Y:S01]  /*9110*/  ISETP.LT.OR P3, PT, R28, 0x9, !P3 ;  /* 0x000000091c00780c */ /* 0x000fe20005f61670 */
[----:B------:R-:W-:Y:S01]  /*9120*/  FMUL R167, R167, R9 ;  /* 0x00000009a7a77220 */ /* 0x000fe20000400000 */
[----:B------:R-:W-:Y:S01]  /*9130*/  F2FP.SATFINITE.E4M3.F32.PACK_AB_MERGE_C R173, RZ, R173, RZ ;  /* 0x000000adffad723e */ /* 0x000fe200048070ff */
[-C--:B------:R-:W-:Y:S01]  /*9140*/  FMUL R170, R170, R9.reuse ;  /* 0x00000009aaaa7220 */ /* 0x080fe20000400000 */
[----:B------:R-:W-:Y:S01]  /*9150*/  ISETP.LT.OR P5, PT, R28, 0x1, !P1 ;  /* 0x000000011c00780c */ /* 0x000fe20004fa1670 */
[----:B------:R-:W-:Y:S01]  /*9160*/  FMUL R165, R165, R9 ;  /* 0x00000009a5a57220 */ /* 0x000fe20000400000 */
[----:B------:R-:W-:Y:S01]  /*9170*/  F2FP.SATFINITE.E4M3.F32.PACK_AB_MERGE_C R25, RZ, R176, RZ ;  /* 0x000000b0ff19723e */ /* 0x000fe200048070ff */
[----:B------:R-:W-:Y:S01]  /*9180*/  @!P0 STG.E.U8 desc[UR24][R12.64], R173 ;  /* 0x000000ad0c008986 */ /* 0x000fe2000c101118 */
[----:B------:R-:W-:Y:S01]  /*9190*/  F2FP.SATFINITE.E4M3.F32.PACK_AB_MERGE_C R171, RZ, R171, RZ ;  /* 0x000000abffab723e */ /* 0x000fe200048070ff */
[-C--:B------:R-:W-:Y:S01]  /*91a0*/  FMUL R168, R168, R9.reuse ;  /* 0x00000009a8a87220 */ /* 0x080fe20000400000 */
[----:B------:R-:W-:Y:S01]  /*91b0*/  F2FP.SATFINITE.E4M3.F32.PACK_AB_MERGE_C R27, RZ, R174, RZ ;  /* 0x000000aeff1b723e */ /* 0x000fe200048070ff */
[----:B------:R1:W-:Y:S01]  /*91c0*/  @!P4 STG.E.U8 desc[UR24][R12.64+0x1], R25 ;  /* 0x000001190c00c986 */ /* 0x0003e2000c101118 */
[----:B------:R-:W-:Y:S01]  /*91d0*/  ISETP.GE.AND P0, PT, R29, 0xa, PT ;  /* 0x0000000a1d00780c */ /* 0x000fe20003f06270 */
[----:B------:R-:W-:Y:S01]  /*91e0*/  FMUL R163, R163, R9 ;  /* 0x00000009a3a37220 */ /* 0x000fe20000400000 */
[----:B------:R-:W-:Y:S01]  /*91f0*/  F2FP.SATFINITE.E4M3.F32.PACK_AB_MERGE_C R169, RZ, R169, RZ ;  /* 0x000000a9ffa9723e */ /* 0x000fe200048070ff */
[----:B------:R-:W-:Y:S01]  /*9200*/  @!P2 STG.E.U8 desc[UR24][R4.64], R171 ;  /* 0x000000ab0400a986 */ /* 0x000fe2000c101118 */
[----:B------:R-:W-:Y:S01]  /*9210*/  ISETP.LT.OR P6, PT, R28, 0x1, !P0 ;  /* 0x000000011c00780c */ /* 0x000fe200047c1670 */
[-C--:B------:R-:W-:Y:S01]  /*9220*/  FMUL R166, R166, R9.reuse ;  /* 0x00000009a6a67220 */ /* 0x080fe20000400000 */
[C---:B------:R-:W-:Y:S01]  /*9230*/  ISETP.GE.AND P2, PT, R29.reuse, 0x12, PT ;  /* 0x000000121d00780c */ /* 0x040fe20003f46270 */
[----:B------:R2:W-:Y:S01]  /*9240*/  @!P3 STG.E.U8 desc[UR24][R4.64+0x1], R27 ;  /* 0x0000011b0400b986 */ /* 0x0005e2000c101118 */
[----:B------:R-:W-:Y:S01]  /*9250*/  ISETP.GE.AND P3, PT, R29, 0x11, PT ;  /* 0x000000111d00780c */ /* 0x000fe20003f66270 */
[-C--:B------:R-:W-:Y:S01]  /*9260*/  FMUL R161, R161, R9.reuse ;  /* 0x00000009a1a17220 */ /* 0x080fe20000400000 */
[C---:B------:R-:W-:Y:S01]  /*9270*/  ISETP.LT.OR P1, PT, R28.reuse, 0x9, !P1 ;  /* 0x000000091c00780c */ /* 0x040fe20004f21670 */
[----:B------:R-:W-:Y:S01]  /*9280*/  @!P5 STG.E.U8 desc[UR24][R12.64+0x8], R169 ;  /* 0x000008a90c00d986 */ /* 0x000fe2000c101118 */
[----:B------:R-:W-:Y:S01]  /*9290*/  ISETP.LT.OR P0, PT, R28, 0x9, !P0 ;  /* 0x000000091c00780c */ /* 0x000fe20004701670 */
[-C--:B------:R-:W-:Y:S01]  /*92a0*/  FMUL R164, R164, R9.reuse ;  /* 0x00000009a4a47220 */ /* 0x080fe20000400000 */
[C---:B------:R-:W-:Y:S01]  /*92b0*/  ISETP.LT.OR P4, PT, R28.reuse, 0x1, !P3 ;  /* 0x000000011c00780c */ /* 0x040fe20005f81670 */
[-C--:B------:R-:W-:Y:S01]  /*92c0*/  FMUL R159, R159, R9.reuse ;  /* 0x000000099f9f7220 */ /* 0x080fe20000400000 */
[----:B------:R-:W-:Y:S01]  /*92d0*/  ISETP.LT.OR P5, PT, R28, 0x1, !P2 ;  /* 0x000000011c00780c */ /* 0x000fe200057a1670 */
[-C--:B------:R-:W-:Y:S01]  /*92e0*/  FMUL R162, R162, R9.reuse ;  /* 0x00000009a2a27220 */ /* 0x080fe20000400000 */
[----:B------:R-:W-:Y:S01]  /*92f0*/  ISETP.LT.OR P3, PT, R28, 0x9, !P3 ;  /* 0x000000091c00780c */ /* 0x000fe20005f61670 */
[-C--:B------:R-:W-:Y:S01]  /*9300*/  FMUL R160, R160, R9.reuse ;  /* 0x00000009a0a07220 */ /* 0x080fe20000400000 */
[----:B------:R-:W-:Y:S01]  /*9310*/  F2FP.SATFINITE.E4M3.F32.PACK_AB_MERGE_C R31, RZ, R172, RZ ;  /* 0x000000acff1f723e */ /* 0x000fe200048070ff */
[----:B------:R-:W-:Y:S01]  /*9320*/  FMUL R157, R157, R9 ;  /* 0x000000099d9d7220 */ /* 0x000fe20000400000 */
[----:B------:R-:W-:Y:S01]  /*9330*/  F2FP.SATFINITE.E4M3.F32.PACK_AB_MERGE_C R167, RZ, R167, RZ ;  /* 0x000000a7ffa7723e */ /* 0x000fe200048070ff */
[----:B------:R-:W-:Y:S01]  /*9340*/  FMUL R158, R158, R9 ;  /* 0x000000099e9e7220 */ /* 0x000fe20000400000 */
[----:B-1----:R-:W-:Y:S01]  /*9350*/  F2FP.SATFINITE.E4M3.F32.PACK_AB_MERGE_C R25, RZ, R170, RZ ;  /* 0x000000aaff19723e */ /* 0x002fe200048070ff */
[----:B------:R-:W-:Y:S01]  /*9360*/  @!P6 STG.E.U8 desc[UR24][R12.64+0x9], R31 ;  /* 0x0000091f0c00e986 */ /* 0x000fe2000c101118 */
[----:B------:R-:W-:Y:S01]  /*9370*/  F2FP.SATFINITE.E4M3.F32.PACK_AB_MERGE_C R165, RZ, R165, RZ ;  /* 0x000000a5ffa5723e */ /* 0x000fe200048070ff */
[----:B------:R-:W-:Y:S01]  /*9380*/  FMUL R155, R155, R9 ;  /* 0x000000099b9b7220 */ /* 0x000fe20000400000 */
[----:B--2---:R-:W-:Y:S01]  /*9390*/  F2FP.SATFINITE.E4M3.F32.PACK_AB_MERGE_C R27, RZ, R168, RZ ;  /* 0x000000a8ff1b723e */ /* 0x004fe200048070ff */
[----:B------:R-:W-:Y:S01]  /*93a0*/  @!P1 STG.E.U8 desc[UR24][R4.64+0x8], R167 ;  /* 0x000008a704009986 */ /* 0x000fe2000c101118 */
[----:B------:R-:W-:Y:S01]  /*93b0*/  F2FP.SATFINITE.E4M3.F32.PACK_AB_MERGE_C R163, RZ, R163, RZ ;  /* 0x000000a3ffa3723e */ /* 0x000fe200048070ff */
[-C--:B------:R-:W-:Y:S01]  /*93c0*/  FMUL R153, R153, R9.reuse ;  /* 0x0000000999997220 */ /* 0x080fe20000400000 */
[C---:B------:R-:W-:Y:S01]  /*93d0*/  ISETP.GE.AND P1, PT, R29.reuse, 0x1a, PT ;  /* 0x0000001a1d00780c */ /* 0x040fe20003f26270 */
[----:B------:R1:W-:Y:S01]  /*93e0*/  @!P0 STG.E.U8 desc[UR24][R4.64+0x9], R25 ;  /* 0x0000091904008986 */ /* 0x0003e2000c101118 */
[----:B------:R-:W-:Y:S01]  /*93f0*/  ISETP.GE.AND P0, PT, R29, 0x19, PT ;  /* 0x000000191d00780c */ /* 0x000fe20003f06270 */
[-C--:B------:R-:W-:Y:S01]  /*9400*/  FMUL R156, R156, R9.reuse ;  /* 0x000000099c9c7220 */ /* 0x080fe20000400000 */
[C---:B------:R-:W-:Y:S01]  /*9410*/  ISETP.LT.OR P2, PT, R28.reuse, 0x9, !P2 ;  /* 0x000000091c00780c */ /* 0x040fe20005741670 */
[----:B------:R-:W-:Y:S01]  /*9420*/  @!P4 STG.E.U8 desc[UR24][R12.64+0x10], R165 ;  /* 0x000010a50c00c986 */ /* 0x000fe2000c101118 */
[C---:B------:R-:W-:Y:S01]  /*9430*/  ISETP.LT.OR P4, PT, R28.reuse, 0x1, !P1 ;  /* 0x000000011c00780c */ /* 0x040fe20004f81670 */
[----:B------:R-:W-:Y:S01]  /*9440*/  FMUL R151, R151, R9 ;  /* 0x0000000997977220 */ /* 0x000fe20000400000 */
[----:B------:R-:W-:Y:S01]  /*9450*/  ISETP.LT.OR P1, PT, R28, 0x9, !P1 ;  /* 0x000000091c00780c */ /* 0x000fe20004f21670 */
[----:B------:R2:W-:Y:S01]  /*9460*/  @!P5 STG.E.U8 desc[UR24][R12.64+0x11], R27 ;  /* 0x0000111b0c00d986 */ /* 0x0005e2000c101118 */
[----:B------:R-:W-:Y:S01]  /*9470*/  F2FP.SATFINITE.E4M3.F32.PACK_AB_MERGE_C R161, RZ, R161, RZ ;  /* 0x000000a1ffa1723e */ /* 0x000fe200048070ff */
[----:B------:R-:W-:Y:S01]  /*9480*/  FMUL R154, R154, R9 ;  /* 0x000000099a9a7220 */ /* 0x000fe20000400000 */
[----:B------:R-:W-:Y:S01]  /*9490*/  F2FP.SATFINITE.E4M3.F32.PACK_AB_MERGE_C R159, RZ, R159, RZ ;  /* 0x0000009fff9f723e */ /* 0x000fe200048070ff */
[----:B------:R-:W-:Y:S01]  /*94a0*/  @!P3 STG.E.U8 desc[UR24][R4.64+0x10], R163 ;  /* 0x000010a30400b986 */ /* 0x000fe2000c101118 */
[C---:B------:R-:W-:Y:S01]  /*94b0*/  ISETP.LT.OR P3, PT, R28.reuse, 0x1, !P0 ;  /* 0x000000011c00780c */ /* 0x040fe20004761670 */
[-C--:B------:R-:W-:Y:S01]  /*94c0*/  FMUL R141, R141, R9.reuse ;  /* 0x000000098d8d7220 */ /* 0x080fe20000400000 */
[----:B------:R-:W-:Y:S01]  /*94d0*/  ISETP.LT.OR P0, PT, R28, 0x9, !P0 ;  /* 0x000000091c00780c */ /* 0x000fe20004701670 */
[-C--:B------:R-:W-:Y:S01]  /*94e0*/  FMUL R152, R152, R9.reuse ;  /* 0x0000000998987220 */ /* 0x080fe20000400000 */
[----:B-1----:R-:W-:Y:S01]  /*94f0*/  F2FP.SATFINITE.E4M3.F32.PACK_AB_MERGE_C R25, RZ, R166, RZ ;  /* 0x000000a6ff19723e */ /* 0x002fe200048070ff */
[-C--:B------:R-:W-:Y:S01]  /*9500*/  FMUL R149, R149, R9.reuse ;  /* 0x0000000995957220 */ /* 0x080fe20000400000 */
[----:B------:R-:W-:Y:S01]  /*9510*/  F2FP.SATFINITE.E4M3.F32.PACK_AB_MERGE_C R31, RZ, R162, RZ ;  /* 0x000000a2ff1f723e */ /* 0x000fe200048070ff */
[-C--:B------:R-:W-:Y:S01]  /*9520*/  FMUL R150, R150, R9.reuse ;  /* 0x0000000996967220 */ /* 0x080fe20000400000 */
[----:B--2---:R-:W-:Y:S01]  /*9530*/  F2FP.SATFINITE.E4M3.F32.PACK_AB_MERGE_C R27, RZ, R164, RZ ;  /* 0x000000a4ff1b723e */ /* 0x004fe200048070ff */
[----:B------:R1:W-:Y:S01]  /*9540*/  @!P2 STG.E.U8 desc[UR24][R4.64+0x11], R25 ;  /* 0x000011190400a986 */ /* 0x0003e2000c101118 */
[----:B------:R-:W-:Y:S01]  /*9550*/  ISETP.GE.AND P2, PT, R29, 0x22, PT ;  /* 0x000000221d00780c */ /* 0x000fe20003f46270 */
[----:B------:R-:W-:Y:S01]  /*9560*/  FMUL R145, R145, R9 ;  /* 0x0000000991917220 */ /* 0x000fe20000400000 */
[----:B------:R-:W-:Y:S01]  /*9570*/  F2FP.SATFINITE.E4M3.F32.PACK_AB_MERGE_C R157, RZ, R157, RZ ;  /* 0x0000009dff9d723e */ /* 0x000fe200048070ff */
[----:B------:R-:W-:Y:S01]  /*9580*/  @!P3 STG.E.U8 desc[UR24][R12.64+0x18], R161 ;  /* 0x000018a10c00b986 */ /* 0x000fe2000c101118 */
[----:B------:R-:W-:Y:S01]  /*9590*/  ISETP.LT.OR P3, PT, R28, 0x1, !P2 ;  /* 0x000000011c00780c */ /* 0x000fe20005761670 */
[----:B------:R-:W-:Y:S01]  /*95a0*/  FMUL R148, R148, R9 ;  /* 0x0000000994947220 */ /* 0x000fe20000400000 */
[----:B------:R-:W-:Y:S01]  /*95b0*/  ISETP.LT.OR P2, PT, R28, 0x9, !P2 ;  /* 0x000000091c00780c */ /* 0x000fe20005741670 */
[----:B------:R2:W-:Y:S01]  /*95c0*/  @!P4 STG.E.U8 desc[UR24][R12.64+0x19], R27 ;  /* 0x0000191b0c00c986 */ /* 0x0005e2000c101118 */
[----:B------:R-:W-:Y:S01]  /*95d0*/  F2FP.SATFINITE.E4M3.F32.PACK_AB_MERGE_C R155, RZ, R155, RZ ;  /* 0x0000009bff9b723e */ /* 0x000fe200048070ff */
[----:B------:R-:W-:Y:S01]  /*95e0*/  FMUL R147, R147, R9 ;  /* 0x0000000993937220 */ /* 0x000fe20000400000 */
[----:B------:R-:W-:Y:S01]  /*95f0*/  F2FP.SATFINITE.E4M3.F32.PACK_AB_MERGE_C R153, RZ, R153, RZ ;  /* 0x00000099ff99723e */ /* 0x000fe200048070ff */
[----:B------:R-:W-:Y:S01]  /*9600*/  @!P0 STG.E.U8 desc[UR24][R4.64+0x18], R159 ;  /* 0x0000189f04008986 */ /* 0x000fe2000c101118 */
[----:B------:R-:W-:Y:S01]  /*9610*/  ISETP.GE.AND P0, PT, R29, 0x21, PT ;  /* 0x000000211d00780c */ /* 0x000fe20003f06270 */
[-C--:B------:R-:W-:Y:S01]  /*9620*/  FMUL R146, R146, R9.reuse ;  /* 0x0000000992927220 */ /* 0x080fe20000400000 */
[----:B-1----:R-:W-:Y:S01]  /*9630*/  F2FP.SATFINITE.E4M3.F32.PACK_AB_MERGE_C R25, RZ, R160, RZ ;  /* 0x000000a0ff19723e */ /* 0x002fe200048070ff */
[----:B------:R-:W-:Y:S01]  /*9640*/  @!P1 STG.E.U8 desc[UR24][R4.64+0x19], R31 ;  /* 0x0000191f04009986 */ /* 0x000fe2000c101118 */
[C---:B------:R-:W-:Y:S01]  /*9650*/  ISETP.LT.OR P4, PT, R28.reuse, 0x1, !P0 ;  /* 0x000000011c00780c */ /* 0x040fe20004781670 */
[-C--:B------:R-:W-:Y:S01]  /*9660*/  FMUL R143, R143, R9.reuse ;  /* 0x000000098f8f7220 */ /* 0x080fe20000400000 */
[----:B------:R-:W-:Y:S01]  /*9670*/  ISETP.GE.AND P1, PT, R29, 0x29, PT ;  /* 0x000000291d00780c */ /* 0x000fe20003f26270 */
[----:B------:R1:W-:Y:S01]  /*9680*/  @!P3 STG.E.U8 desc[UR24][R12.64+0x21], R25 ;  /* 0x000021190c00b986 */ /* 0x0003e2000c101118 */
[----:B------:R-:W-:Y:S01]  /*9690*/  ISETP.LT.OR P0, PT, R28, 0x9, !P0 ;  /* 0x000000091c00780c */ /* 0x000fe20004701670 */
[-C--:B------:R-:W-:Y:S01]  /*96a0*/  FMUL R144, R144, R9.reuse ;  /* 0x0000000990907220 */ /* 0x080fe20000400000 */
[----:B------:R-:W-:Y:S01]  /*96b0*/  ISETP.LT.OR P5, PT, R28, 0x1, !P1 ;  /* 0x000000011c00780c */ /* 0x000fe20004fa1670 */
[-C--:B------:R-:W-:Y:S01]  /*96c0*/  FMUL R142, R142, R9.reuse ;  /* 0x000000098e8e7220 */ /* 0x080fe20000400000 */
[----:B--2---:R-:W-:Y:S01]  /*96d0*/  F2FP.SATFINITE.E4M3.F32.PACK_AB_MERGE_C R27, RZ, R158, RZ ;  /* 0x0000009eff1b723e */ /* 0x004fe200048070ff */
[-C--:B------:R-:W-:Y:S01]  /*96e0*/  FMUL R139, R139, R9.reuse ;  /* 0x000000098b8b7220 */ /* 0x080fe20000400000 */
[----:B------:R-:W-:Y:S01]  /*96f0*/  ISETP.GE.AND P3, PT, R29, 0x2a, PT ;  /* 0x0000002a1d00780c */ /* 0x000fe20003f66270 */
[-C--:B------:R-:W-:Y:S01]  /*9700*/  FMUL R134, R134, R9.reuse ;  /* 0x0000000986867220 */ /* 0x080fe20000400000 */
[C---:B------:R-:W-:Y:S01]  /*9710*/  ISETP.LT.OR P1, PT, R28.reuse, 0x9, !P1 ;  /* 0x000000091c00780c */ /* 0x040fe20004f21670 */
[----:B------:R-:W-:Y:S01]  /*9720*/  @!P4 STG.E.U8 desc[UR24][R12.64+0x20], R157 ;  /* 0x0000209d0c00c986 */ /* 0x000fe2000c101118 */
[C---:B------:R-:W-:Y:S01]  /*9730*/  ISETP.LT.OR P4, PT, R28.reuse, 0x1, !P3 ;  /* 0x000000011c00780c */ /* 0x040fe20005f81670 */
[-C--:B------:R-:W-:Y:S01]  /*9740*/  FMUL R137, R137, R9.reuse ;  /* 0x0000000989897220 */ /* 0x080fe20000400000 */
[----:B------:R-:W-:Y:S01]  /*9750*/  ISETP.LT.OR P3, PT, R28, 0x9, !P3 ;  /* 0x000000091c00780c */ /* 0x000fe20005f61670 */
[----:B------:R2:W-:Y:S01]  /*9760*/  @!P2 STG.E.U8 desc[UR24][R4.64+0x21], R27 ;  /* 0x0000211b0400a986 */ /* 0x0005e2000c101118 */
[----:B------:R-:W-:Y:S01]  /*9770*/  ISETP.GE.AND P2, PT, R29, 0x31, PT ;  /* 0x000000311d00780c */ /* 0x000fe20003f46270 */
[----:B------:R-:W-:Y:S01]  /*9780*/  FMUL R140, R140, R9 ;  /* 0x000000098c8c7220 */ /* 0x000fe20000400000 */
[----:B-1----:R-:W-:Y:S01]  /*9790*/  F2FP.SATFINITE.E4M3.F32.PACK_AB_MERGE_C R25, RZ, R156, RZ ;  /* 0x0000009cff19723e */ /* 0x002fe200048070ff */
[----:B------:R-:W-:Y:S01]  /*97a0*/  @!P0 STG.E.U8 desc[UR24][R4.64+0x20], R155 ;  /* 0x0000209b04008986 */ /* 0x000fe2000c101118 */
[----:B------:R-:W-:Y:S01]  /*97b0*/  F2FP.SATFINITE.E4M3.F32.PACK_AB_MERGE_C R151, RZ, R151, RZ ;  /* 0x00000097ff97723e */ /* 0x000fe200048070ff */
[-C--:B------:R-:W-:Y:S01]  /*97c0*/  FMUL R133, R133, R9.reuse ;  /* 0x0000000985857220 */ /* 0x080fe20000400000 */
[----:B------:R-:W-:Y:S01]  /*97d0*/  ISETP.GE.AND P0, PT, R29, 0x32, PT ;  /* 0x000000321d00780c */ /* 0x000fe20003f06270 */
[----:B------:R-:W-:Y:S01]  /*97e0*/  @!P5 STG.E.U8 desc[UR24][R12.64+0x28], R153 ;  /* 0x000028990c00d986 */ /* 0x000fe2000c101118 */
[----:B------:R-:W-:Y:S01]  /*97f0*/  ISETP.LT.OR P5, PT, R28, 0x1, !P2 ;  /* 0x000000011c00780c */ /* 0x000fe200057a1670 */
[----:B------:R-:W-:Y:S01]  /*9800*/  FMUL R135, R135, R9 ;  /* 0x0000000987877220 */ /* 0x000fe20000400000 */
[----:B------:R-:W-:Y:S01]  /*9810*/  F2FP.SATFINITE.E4M3.F32.PACK_AB_MERGE_C R141, RZ, R141, RZ ;  /* 0x0000008dff8d723e */ /* 0x000fe200048070ff */
[----:B------:R1:W-:Y:S01]  /*9820*/  @!P4 STG.E.U8 desc[UR24][R12.64+0x29], R25 ;  /* 0x000029190c00c986 */ /* 0x0003e2000c101118 */
[----:B--2---:R-:W-:Y:S01]  /*9830*/  F2FP.SATFINITE.E4M3.F32.PACK_AB_MERGE_C R27, RZ, R154, RZ ;  /* 0x0000009aff1b723e */ /* 0x004fe200048070ff */
[-C--:B------:R-:W-:Y:S01]  /*9840*/  FMUL R138, R138, R9.reuse ;  /* 0x000000098a8a7220 */ /* 0x080fe20000400000 */
[C---:B------:R-:W-:Y:S01]  /*9850*/  ISETP.LT.OR P6, PT, R28.reuse, 0x1, !P0 ;  /* 0x000000011c00780c */ /* 0x040fe200047c1670 */
[----:B------:R-:W-:Y:S01]  /*9860*/  @!P1 STG.E.U8 desc[UR24][R4.64+0x28], R151 ;  /* 0x0000289704009986 */ /* 0x000fe2000c101118 */
[----:B------:R-:W-:Y:S01]  /*9870*/  ISETP.GE.AND P1, PT, R29, 0x3a, PT ;  /* 0x0000003a1d00780c */ /* 0x000fe20003f26270 */
[-C--:B------:R-:W-:Y:S01]  /*9880*/  FMUL R131, R131, R9.reuse ;  /* 0x0000000983837220 */ /* 0x080fe20000400000 */
[----:B------:R-:W-:Y:S01]  /*9890*/  ISETP.LT.OR P2, PT, R28, 0x9, !P2 ;  /* 0x000000091c00780c */ /* 0x000fe20005741670 */
[----:B------:R2:W-:Y:S01]  /*98a0*/  @!P3 STG.E.U8 desc[UR24][R4.64+0x29], R27 ;  /* 0x0000291b0400b986 */ /* 0x0005e2000c101118 */
[----:B------:R-:W-:Y:S01]  /*98b0*/  ISETP.GE.AND P3, PT, R29, 0x39, PT ;  /* 0x000000391d00780c */ /* 0x000fe20003f66270 */
[-C--:B------:R-:W-:Y:S01]  /*98c0*/  FMUL R136, R136, R9.reuse ;  /* 0x0000000988887220 */ /* 0x080fe20000400000 */
[C---:B------:R-:W-:Y:S01]  /*98d0*/  ISETP.LT.OR P0, PT, R28.reuse, 0x9, !P0 ;  /* 0x000000091c00780c */ /* 0x040fe20004701670 */
[----:B------:R-:W-:Y:S01]  /*98e0*/  @!P5 STG.E.U8 desc[UR24][R12.64+0x30], R141 ;  /* 0x0000308d0c00d986 */ /* 0x000fe2000c101118 */
        /* <DEDUP_REMOVED lines=11> */
[----:B------:R1:W-:Y:S01]  /*99a0*/  @!P6 STG.E.U8 desc[UR24][R12.64+0x31], R31 ;  /* 0x0000311f0c00e986 */ /* 0x0003e2000c101118 */
        /* <DEDUP_REMOVED lines=17> */
[-C--:B------:R-:W-:Y:S01]  /*9ac0*/  FMUL R124, R124, R9.reuse ;  /* 0x000000097c7c7220 */ /* 0x080fe20000400000 */
[----:B-1----:R-:W-:Y:S01]  /*9ad0*/  F2FP.SATFINITE.E4M3.F32.PACK_AB_MERGE_C R31, RZ, R142, RZ ;  /* 0x0000008eff1f723e */ /* 0x002fe200048070ff */
[----:B------:R-:W-:Y:S01]  /*9ae0*/  @!P3 STG.E.U8 desc[UR24][R4.64+0x38], R147 ;  /* 0x000038930400b986 */ /* 0x000fe2000c101118 */
[----:B------:R-:W-:Y:S01]  /*9af0*/  ISETP.LT.OR P3, PT, R28, 0x1, !P0 ;  /* 0x000000011c00780c */ /* 0x000fe20004761670 */
[-C--:B------:R-:W-:Y:S01]  /*9b00*/  FMUL R122, R122, R9.reuse ;  /* 0x000000097a7a7220 */ /* 0x080fe20000400000 */
[----:B------:R-:W-:Y:S01]  /*9b10*/  ISETP.LT.OR P0, PT, R28, 0x9, !P0 ;  /* 0x000000091c00780c */ /* 0x000fe20004701670 */
[-C--:B------:R-:W-:Y:S01]  /*9b20*/  FMUL R119, R119, R9.reuse ;  /* 0x0000000977777220 */ /* 0x080fe20000400000 */
[----:B--2---:R-:W-:Y:S01]  /*9b30*/  F2FP.SATFINITE.E4M3.F32.PACK_AB_MERGE_C R25, RZ, R146, RZ ;  /* 0x00000092ff19723e */ /* 0x004fe200048070ff */
[----:B------:R-:W-:Y:S01]  /*9b40*/  FMUL R114, R114, R9 ;  /* 0x0000000972727220 */ /* 0x000fe20000400000 */
[----:B------:R-:W-:Y:S01]  /*9b50*/  F2FP.SATFINITE.E4M3.F32.PACK_AB_MERGE_C R139, RZ, R139, RZ ;  /* 0x0000008bff8b723e */ /* 0x000fe200048070ff */
[-C--:B------:R-:W-:Y:S01]  /*9b60*/  FMUL R117, R117, R9.reuse ;  /* 0x0000000975757220 */ /* 0x080fe20000400000 */
[----:B---3--:R-:W-:Y:S01]  /*9b70*/  F2FP.SATFINITE.E4M3.F32.PACK_AB_MERGE_C R27, RZ, R144, RZ ;  /* 0x00000090ff1b723e */ /* 0x008fe200048070ff */
[----:B------:R1:W-:Y:S01]  /*9b80*/  @!P1 STG.E.U8 desc[UR24][R4.64+0x39], R25 ;  /* 0x0000391904009986 */ /* 0x0003e2000c101118 */
[----:B------:R-:W-:Y:S01]  /*9b90*/  ISETP.GE.AND P1, PT, R29, 0x51, PT ;  /* 0x000000511d00780c */ /* 0x000fe20003f26270 */
[----:B------:R-:W-:Y:S01]  /*9ba0*/  FMUL R113, R113, R9 ;  /* 0x0000000971717220 */ /* 0x000fe20000400000 */
[----:B------:R-:W-:Y:S01]  /*9bb0*/  F2FP.SATFINITE.E4M3.F32.PACK_AB_MERGE_C R137, RZ, R137, RZ ;  /* 0x00000089ff89723e */ /* 0x000fe200048070ff */
[----:B------:R-:W-:Y:S01]  /*9bc0*/  @!P3 STG.E.U8 desc[UR24][R12.64+0x40], R143 ;  /* 0x0000408f0c00b986 */ /* 0x000fe2000c101118 */
[----:B------:R-:W-:Y:S01]  /*9bd0*/  ISETP.LT.OR P5, PT, R28, 0x1, !P1 ;  /* 0x000000011c00780c */ /* 0x000fe20004fa1670 */
[----:B------:R-:W-:Y:S01]  /*9be0*/  FMUL R120, R120, R9 ;  /* 0x0000000978787220 */ /* 0x000fe20000400000 */
[----:B------:R-:W-:Y:S01]  /*9bf0*/  F2FP.SATFINITE.E4M3.F32.PACK_AB_MERGE_C R133, RZ, R133, RZ ;  /* 0x00000085ff85723e */ /* 0x000fe200048070ff */
[----:B------:R2:W-:Y:S01]  /*9c00*/  @!P4 STG.E.U8 desc[UR24][R12.64+0x41], R27 ;  /* 0x0000411b0c00c986 */ /* 0x0005e2000c101118 */
[----:B------:R-:W-:Y:S01]  /*9c10*/  F2FP.SATFINITE.E4M3.F32.PACK_AB_MERGE_C R135, RZ, R135, RZ ;  /* 0x00000087ff87723e */ /* 0x000fe200048070ff */
[-C--:B------:R-:W-:Y:S01]  /*9c20*/  FMUL R115, R115, R9.reuse ;  /* 0x0000000973737220 */ /* 0x080fe20000400000 */
[----:B------:R-:W-:Y:S01]  /*9c30*/  ISETP.LT.OR P1, PT, R28, 0x9, !P1 ;  /* 0x000000091c00780c */ /* 0x000fe20004f21670 */
[----:B------:R3:W-:Y:S01]  /*9c40*/  @!P2 STG.E.U8 desc[UR24][R4.64+0x41], R31 ;  /* 0x0000411f0400a986 */ /* 0x0007e2000c101118 */
[C---:B------:R-:W-:Y:S01]  /*9c50*/  ISETP.GE.AND P2, PT, R29.reuse, 0x4a, PT ;  /* 0x0000004a1d00780c */ /* 0x040fe20003f46270 */
[-C--:B------:R-:W-:Y:S01]  /*9c60*/  FMUL R118, R118, R9.reuse ;  /* 0x0000000976767220 */ /* 0x080fe20000400000 */
[----:B-1----:R-:W-:Y:S01]  /*9c70*/  F2FP.SATFINITE.E4M3.F32.PACK_AB_MERGE_C R25, RZ, R134, RZ ;  /* 0x00000086ff19723e */ /* 0x002fe200048070ff */
[----:B------:R-:W-:Y:S01]  /*9c80*/  @!P0 STG.E.U8 desc[UR24][R4.64+0x40], R139 ;  /* 0x0000408b04008986 */ /* 0x000fe2000c101118 */
[----:B------:R-:W-:Y:S01]  /*9c90*/  ISETP.GE.AND P0, PT, R29, 0x49, PT ;  /* 0x000000491d00780c */ /* 0x000fe20003f06270 */
[-C--:B------:R-:W-:Y:S01]  /*9ca0*/  FMUL R111, R111, R9.reuse ;  /* 0x000000096f6f7220 */ /* 0x080fe20000400000 */
        /* <DEDUP_REMOVED lines=8> */
[----:B--2---:R-:W-:Y:S01]  /*9d30*/  F2FP.SATFINITE.E4M3.F32.PACK_AB_MERGE_C R27, RZ, R140, RZ ;  /* 0x0000008cff1b723e */ /* 0x004fe200048070ff */
[----:B------:R-:W-:Y:S01]  /*9d40*/  FMUL R107, R107, R9 ;  /* 0x000000096b6b7220 */ /* 0x000fe20000400000 */
[----:B------:R-:W-:Y:S01]  /*9d50*/  F2FP.SATFINITE.E4M3.F32.PACK_AB_MERGE_C R131, RZ, R131, RZ ;  /* 0x00000083ff83723e */ /* 0x000fe200048070ff */
[----:B------:R-:W-:Y:S01]  /*9d60*/  FMUL R23, R23, R9 ;  /* 0x0000000917177220 */ /* 0x000fe20000400000 */
[----:B------:R-:W-:Y:S01]  /*9d70*/  F2FP.SATFINITE.E4M3.F32.PACK_AB_MERGE_C R121, RZ, R121, RZ ;  /* 0x00000079ff79723e */ /* 0x000fe200048070ff */
[----:B------:R1:W-:Y:S01]  /*9d80*/  @!P3 STG.E.U8 desc[UR24][R12.64+0x49], R25 ;  /* 0x000049190c00b986 */ /* 0x0003e2000c101118 */
[----:B------:R-:W-:Y:S01]  /*9d90*/  ISETP.GE.AND P3, PT, R29, 0x52, PT ;  /* 0x000000521d00780c */ /* 0x000fe20003f66270 */
[-C--:B------:R-:W-:Y:S01]  /*9da0*/  FMUL R110, R110, R9.reuse ;  /* 0x000000096e6e7220 */ /* 0x080fe20000400000 */
[----:B---3--:R-:W-:Y:S01]  /*9db0*/  F2FP.SATFINITE.E4M3.F32.PACK_AB_MERGE_C R31, RZ, R132, RZ ;  /* 0x00000084ff1f723e */ /* 0x008fe200048070ff */
[----:B------:R-:W-:Y:S01]  /*9dc0*/  @!P4 STG.E.U8 desc[UR24][R12.64+0x48], R137 ;  /* 0x000048890c00c986 */ /* 0x000fe2000c101118 */
[C---:B------:R-:W-:Y:S01]  /*9dd0*/  ISETP.LT.OR P4, PT, R28.reuse, 0x1, !P3 ;  /* 0x000000011c00780c */ /* 0x040fe20005f81670 */
[-C--:B------:R-:W-:Y:S01]  /*9de0*/  FMUL R105, R105, R9.reuse ;  /* 0x0000000969697220 */ /* 0x080fe20000400000 */
[----:B------:R-:W-:Y:S01]  /*9df0*/  ISETP.LT.OR P3, PT, R28, 0x9, !P3 ;  /* 0x000000091c00780c */ /* 0x000fe20005f61670 */
[----:B------:R2:W-:Y:S01]  /*9e00*/  @!P2 STG.E.U8 desc[UR24][R4.64+0x49], R27 ;  /* 0x0000491b0400a986 */ /* 0x0005e2000c101118 */
[----:B------:R-:W-:Y:S01]  /*9e10*/  ISETP.GE.AND P2, PT, R29, 0x59, PT ;  /* 0x000000591d00780c */ /* 0x000fe20003f46270 */
[----:B------:R-:W-:Y:S01]  /*9e20*/  FMUL R106, R106, R9 ;  /* 0x000000096a6a7220 */ /* 0x000fe20000400000 */
[----:B------:R-:W-:Y:S01]  /*9e30*/  F2FP.SATFINITE.E4M3.F32.PACK_AB_MERGE_C R129, RZ, R129, RZ ;  /* 0x00000081ff81723e */ /* 0x000fe200048070ff */
[----:B------:R-:W-:Y:S01]  /*9e40*/  @!P0 STG.E.U8 desc[UR24][R4.64+0x48], R133 ;  /* 0x0000488504008986 */ /* 0x000fe2000c101118 */
[----:B-1----:R-:W-:Y:S01]  /*9e50*/  F2FP.SATFINITE.E4M3.F32.PACK_AB_MERGE_C R25, RZ, R138, RZ ;  /* 0x0000008aff19723e */ /* 0x002fe200048070ff */
[-C--:B------:R-:W-:Y:S01]  /*9e60*/  FMUL R19, R19, R9.reuse ;  /* 0x0000000913137220 */ /* 0x080fe20000400000 */
[----:B------:R-:W-:Y:S01]  /*9e70*/  ISETP.GE.AND P0, PT, R29, 0x5a, PT ;  /* 0x0000005a1d00780c */ /* 0x000fe20003f06270 */
[----:B------:R-:W-:Y:S01]  /*9e80*/  @!P5 STG.E.U8 desc[UR24][R12.64+0x50], R135 ;  /* 0x000050870c00d986 */ /* 0x000fe2000c101118 */
[----:B------:R-:W-:Y:S01]  /*9e90*/  ISETP.LT.OR P5, PT, R28, 0x1, !P2 ;  /* 0x000000011c00780c */ /* 0x000fe200057a1670 */
[-C--:B------:R-:W-:Y:S01]  /*9ea0*/  FMUL R104, R104, R9.reuse ;  /* 0x0000000968687220 */ /* 0x080fe20000400000 */
[C---:B------:R-:W-:Y:S01]  /*9eb0*/  ISETP.LT.OR P6, PT, R28.reuse, 0x1, !P0 ;  /* 0x000000011c00780c */ /* 0x040fe200047c1670 */
[----:B------:R1:W-:Y:S01]  /*9ec0*/  @!P4 STG.E.U8 desc[UR24][R12.64+0x51], R25 ;  /* 0x000051190c00c986 */ /* 0x0003e2000c101118 */
[----:B--2---:R-:W-:Y:S01]  /*9ed0*/  F2FP.SATFINITE.E4M3.F32.PACK_AB_MERGE_C R27, RZ, R136, RZ ;  /* 0x00000088ff1b723e */ /* 0x004fe200048070ff */
[-C--:B------:R-:W-:Y:S01]  /*9ee0*/  FMUL R21, R21, R9.reuse ;  /* 0x0000000915157220 */ /* 0x080fe20000400000 */
[----:B------:R-:W-:Y:S01]  /*9ef0*/  ISETP.LT.OR P2, PT, R28, 0x9, !P2 ;  /* 0x000000091c00780c */ /* 0x000fe20005741670 */
[----:B------:R-:W-:Y:S01]  /*9f00*/  @!P1 STG.E.U8 desc[UR24][R4.64+0x50], R131 ;  /* 0x0000508304009986 */ /* 0x000fe2000c101118 */
[C---:B------:R-:W-:Y:S01]  /*9f10*/  ISETP.GE.AND P1, PT, R29.reuse, 0x62, PT ;  /* 0x000000621d00780c */ /* 0x040fe20003f26270 */
[-C--:B------:R-:W-:Y:S01]  /*9f20*/  FMUL R22, R22, R9.reuse ;  /* 0x0000000916167220 */ /* 0x080fe20000400000 */
[----:B------:R-:W-:Y:S01]  /*9f30*/  ISETP.LT.OR P0, PT, R28, 0x9, !P0 ;  /* 0x000000091c00780c */ /* 0x000fe20004701670 */
[----:B------:R2:W-:Y:S01]  /*9f40*/  @!P3 STG.E.U8 desc[UR24][R4.64+0x51], R27 ;  /* 0x0000511b0400b986 */ /* 0x0005e2000c101118 */
[----:B------:R-:W-:Y:S01]  /*9f50*/  ISETP.GE.AND P3, PT, R29, 0x61, PT ;  /* 0x000000611d00780c */ /* 0x000fe20003f66270 */
[----:B------:R-:W-:Y:S01]  /*9f60*/  FMUL R18, R18, R9 ;  /* 0x0000000912127220 */ /* 0x000fe20000400000 */
[----:B------:R-:W-:Y:S01]  /*9f70*/  F2FP.SATFINITE.E4M3.F32.PACK_AB_MERGE_C R125, RZ, R125, RZ ;  /* 0x0000007dff7d723e */ /* 0x000fe200048070ff */
[----:B------:R-:W-:Y:S01]  /*9f80*/  @!P5 STG.E.U8 desc[UR24][R12.64+0x58], R121 ;  /* 0x000058790c00d986 */ /* 0x000fe2000c101118 */
[----:B------:R-:W-:Y:S01]  /*9f90*/  ISETP.LT.OR P4, PT, R28, 0x1, !P3 ;  /* 0x000000011c00780c */ /* 0x000fe20005f81670 */
[-C--:B------:R-:W-:Y:S01]  /*9fa0*/  FMUL R16, R16, R9.reuse ;  /* 0x0000000910107220 */ /* 0x080fe20000400000 */
[C---:B------:R-:W-:Y:S01]  /*9fb0*/  ISETP.LT.OR P5, PT, R28.reuse, 0x1, !P1 ;  /* 0x000000011c00780c */ /* 0x040fe20004fa1670 */
[----:B------:R-:W-:Y:S01]  /*9fc0*/  @!P6 STG.E.U8 desc[UR24][R12.64+0x59], R31 ;  /* 0x0000591f0c00e986 */ /* 0x000fe2000c101118 */
[----:B------:R-:W-:Y:S01]  /*9fd0*/  ISETP.LT.OR P3, PT, R28, 0x9, !P3 ;  /* 0x000000091c00780c */ /* 0x000fe20005f61670 */
[-C--:B------:R-:W-:Y:S01]  /*9fe0*/  FMUL R17, R17, R9.reuse ;  /* 0x0000000911117220 */ /* 0x080fe20000400000 */
[----:B-1----:R-:W-:Y:S01]  /*9ff0*/  F2FP.SATFINITE.E4M3.F32.PACK_AB_MERGE_C R25, RZ, R130, RZ ;  /* 0x00000082ff19723e */ /* 0x002fe200048070ff */
[----:B------:R-:W-:Y:S01]  /*a000*/  @!P2 STG.E.U8 desc[UR24][R4.64+0x58], R129 ;  /* 0x000058810400a986 */ /* 0x000fe2000c101118 */
[----:B--2---:R-:W-:Y:S01]  /*a010*/  F2FP.SATFINITE.E4M3.F32.PACK_AB_MERGE_C R27, RZ, R128, RZ ;  /* 0x00000080ff1b723e */ /* 0x004fe200048070ff */
[----:B------:R-:W-:Y:S01]  /*a020*/  FMUL R20, R20, R9 ;  /* 0x0000000914147220 */ /* 0x000fe20000400000 */
[----:B------:R-:W-:Y:S01]  /*a030*/  F2FP.SATFINITE.E4M3.F32.PACK_AB_MERGE_C R127, RZ, R127, RZ ;  /* 0x0000007fff7f723e */ /* 0x000fe200048070ff */
[----:B------:R1:W-:Y:S01]  /*a040*/  @!P0 STG.E.U8 desc[UR24][R4.64+0x59], R25 ;  /* 0x0000591904008986 */ /* 0x0003e2000c101118 */
[----:B------:R-:W-:-:S02]  /*a050*/  ISETP.GE.AND P0, PT, R29, 0x69, PT ;  /* 0x000000691d00780c */ /* 0x000fc40003f06270 */
[----:B------:R-:W-:Y:S01]  /*a060*/  ISETP.GE.AND P2, PT, R29, 0x6a, PT ;  /* 0x0000006a1d00780c */ /* 0x000fe20003f46270 */
[----:B------:R-:W-:Y:S01]  /*a070*/  @!P4 STG.E.U8 desc[UR24][R12.64+0x60], R125 ;  /* 0x0000607d0c00c986 */ /* 0x000fe2000c101118 */
[C---:B------:R-:W-:Y:S02]  /*a080*/  ISETP.LT.OR P1, PT, R28.reuse, 0x9, !P1 ;  /* 0x000000091c00780c */ /* 0x040fe40004f21670 */
[C---:B------:R-:W-:Y:S01]  /*a090*/  ISETP.LT.OR P4, PT, R28.reuse, 0x1, !P2 ;  /* 0x000000011c00780c */ /* 0x040fe20005781670 */
[----:B------:R2:W-:Y:S01]  /*a0a0*/  @!P5 STG.E.U8 desc[UR24][R12.64+0x61], R27 ;  /* 0x0000611b0c00d986 */ /* 0x0005e2000c101118 */
[C---:B------:R-:W-:Y:S02]  /*a0b0*/  ISETP.LT.OR P2, PT, R28.reuse, 0x9, !P2 ;  /* 0x000000091c00780c */ /* 0x040fe40005741670 */
[----:B------:R-:W-:Y:S01]  /*a0c0*/  F2FP.SATFINITE.E4M3.F32.PACK_AB_MERGE_C R123, RZ, R123, RZ ;  /* 0x0000007bff7b723e */ /* 0x000fe200048070ff */
[----:B------:R-:W-:Y:S01]  /*a0d0*/  @!P3 STG.E.U8 desc[UR24][R4.64+0x60], R127 ;  /* 0x0000607f0400b986 */ /* 0x000fe2000c101118 */
[----:B------:R-:W-:-:S02]  /*a0e0*/  ISETP.LT.OR P3, PT, R28, 0x1, !P0 ;  /* 0x000000011c00780c */ /* 0x000fc40004761670 */
[----:B-1----:R-:W-:Y:S02]  /*a0f0*/  F2FP.SATFINITE.E4M3.F32.PACK_AB_MERGE_C R25, RZ, R126, RZ ;  /* 0x0000007eff19723e */ /* 0x002fe400048070ff */
[----:B------:R-:W-:Y:S02]  /*a100*/  F2FP.SATFINITE.E4M3.F32.PACK_AB_MERGE_C R31, RZ, R122, RZ ;  /* 0x0000007aff1f723e */ /* 0x000fe400048070ff */
[----:B------:R-:W-:Y:S01]  /*a110*/  ISETP.LT.OR P0, PT, R28, 0x9, !P0 ;  /* 0x000000091c00780c */ /* 0x000fe20004701670 */
[----:B------:R1:W-:Y:S01]  /*a120*/  @!P1 STG.E.U8 desc[UR24][R4.64+0x61], R25 ;  /* 0x0000611904009986 */ /* 0x0003e2000c101118 */
[----:B--2---:R-:W-:Y:S02]  /*a130*/  F2FP.SATFINITE.E4M3.F32.PACK_AB_MERGE_C R27, RZ, R124, RZ ;  /* 0x0000007cff1b723e */ /* 0x004fe400048070ff */
[----:B------:R-:W-:Y:S02]  /*a140*/  ISETP.GE.AND P1, PT, R29, 0x71, PT ;  /* 0x000000711d00780c */ /* 0x000fe40003f26270 */
[----:B------:R-:W-:Y:S01]  /*a150*/  F2FP.SATFINITE.E4M3.F32.PACK_AB_MERGE_C R119, RZ, R119, RZ ;  /* 0x00000077ff77723e */ /* 0x000fe200048070ff */
[----:B------:R-:W-:Y:S01]  /*a160*/  @!P3 STG.E.U8 desc[UR24][R12.64+0x68], R123 ;  /* 0x0000687b0c00b986 */ /* 0x000fe2000c101118 */
[----:B------:R-:W-:-:S02]  /*a170*/  F2FP.SATFINITE.E4M3.F32.PACK_AB_MERGE_C R117, RZ, R117, RZ ;  /* 0x00000075ff75723e */ /* 0x000fc400048070ff */
[----:B------:R-:W-:Y:S01]  /*a180*/  F2FP.SATFINITE.E4M3.F32.PACK_AB_MERGE_C R113, RZ, R113, RZ ;  /* 0x00000071ff71723e */ /* 0x000fe200048070ff */
[----:B------:R2:W-:Y:S01]  /*a190*/  @!P4 STG.E.U8 desc[UR24][R12.64+0x69], R27 ;  /* 0x0000691b0c00c986 */ /* 0x0005e2000c101118 */
[C---:B------:R-:W-:Y:S02]  /*a1a0*/  ISETP.LT.OR P4, PT, R28.reuse, 0x1, !P1 ;  /* 0x000000011c00780c */ /* 0x040fe40004f81670 */
[----:B-1----:R-:W-:Y:S01]  /*a1b0*/  F2FP.SATFINITE.E4M3.F32.PACK_AB_MERGE_C R25, RZ, R114, RZ ;  /* 0x00000072ff19723e */ /* 0x002fe200048070ff */
[----:B------:R-:W-:Y:S01]  /*a1c0*/  @!P2 STG.E.U8 desc[UR24][R4.64+0x69], R31 ;  /* 0x0000691f0400a986 */ /* 0x000fe2000c101118 */
[----:B------:R-:W-:Y:S02]  /*a1d0*/  ISETP.GE.AND P2, PT, R29, 0x72, PT ;  /* 0x000000721d00780c */ /* 0x000fe40003f46270 */
[C---:B------:R-:W-:Y:S01]  /*a1e0*/  ISETP.LT.OR P1, PT, R28.reuse, 0x9, !P1 ;  /* 0x000000091c00780c */ /* 0x040fe20004f21670 */
[----:B------:R-:W-:Y:S01]  /*a1f0*/  @!P0 STG.E.U8 desc[UR24][R4.64+0x68], R119 ;  /* 0x0000687704008986 */ /* 0x000fe2000c101118 */
[----:B------:R-:W-:-:S02]  /*a200*/  ISETP.LT.OR P3, PT, R28, 0x1, !P2 ;  /* 0x000000011c00780c */ /* 0x000fc40005761670 */
[C---:B------:R-:W-:Y:S02]  /*a210*/  ISETP.GE.AND P0, PT, R29.reuse, 0x79, PT ;  /* 0x000000791d00780c */ /* 0x040fe40003f06270 */
[C---:B------:R-:W-:Y:S01]  /*a220*/  ISETP.LT.OR P2, PT, R28.reuse, 0x9, !P2 ;  /* 0x000000091c00780c */ /* 0x040fe20005741670 */
[----:B------:R-:W-:Y:S01]  /*a230*/  @!P4 STG.E.U8 desc[UR24][R12.64+0x70], R117 ;  /* 0x000070750c00c986 */ /* 0x000fe2000c101118 */
[C---:B------:R-:W-:Y:S02]  /*a240*/  ISETP.LT.OR P5, PT, R28.reuse, 0x1, !P0 ;  /* 0x000000011c00780c */ /* 0x040fe400047a1670 */
[----:B--2---:R-:W-:Y:S02]  /*a250*/  F2FP.SATFINITE.E4M3.F32.PACK_AB_MERGE_C R27, RZ, R120, RZ ;  /* 0x00000078ff1b723e */ /* 0x004fe400048070ff */
[----:B------:R-:W-:Y:S02]  /*a260*/  ISETP.LT.OR P0, PT, R28, 0x9, !P0 ;  /* 0x000000091c00780c */ /* 0x000fe40004701670 */
[----:B------:R-:W-:Y:S01]  /*a270*/  F2FP.SATFINITE.E4M3.F32.PACK_AB_MERGE_C R115, RZ, R115, RZ ;  /* 0x00000073ff73723e */ /* 0x000fe200048070ff */
[----:B------:R1:W-:Y:S01]  /*a280*/  @!P3 STG.E.U8 desc[UR24][R12.64+0x71], R25 ;  /* 0x000071190c00b986 */ /* 0x0003e2000c101118 */
[----:B------:R-:W-:-:S02]  /*a290*/  ISETP.GE.AND P3, PT, R29, 0x7a, PT ;  /* 0x0000007a1d00780c */ /* 0x000fc40003f66270 */
[----:B------:R-:W-:Y:S01]  /*a2a0*/  F2FP.SATFINITE.E4M3.F32.PACK_AB_MERGE_C R111, RZ, R111, RZ ;  /* 0x0000006fff6f723e */ /* 0x000fe200048070ff */
[----:B------:R-:W-:Y:S01]  /*a2b0*/  @!P1 STG.E.U8 desc[UR24][R4.64+0x70], R113 ;  /* 0x0000707104009986 */ /* 0x000fe2000c101118 */
[C---:B------:R-:W-:Y:S02]  /*a2c0*/  ISETP.LT.OR P4, PT, R28.reuse, 0x1, !P3 ;  /* 0x000000011c00780c */ /* 0x040fe40005f81670 */
[C---:B------:R-:W-:Y:S01]  /*a2d0*/  ISETP.GE.AND P1, PT, R29.reuse, 0x82, PT ;  /* 0x000000821d00780c */ /* 0x040fe20003f26270 */
[----:B------:R2:W-:Y:S01]  /*a2e0*/  @!P2 STG.E.U8 desc[UR24][R4.64+0x71], R27 ;  /* 0x0000711b0400a986 */ /* 0x0005e2000c101118 */
[----:B------:R-:W-:Y:S02]  /*a2f0*/  ISETP.GE.AND P2, PT, R29, 0x81, PT ;  /* 0x000000811d00780c */ /* 0x000fe40003f46270 */
[----:B------:R-:W-:Y:S01]  /*a300*/  ISETP.LT.OR P3, PT, R28, 0x9, !P3 ;  /* 0x000000091c00780c */ /* 0x000fe20005f61670 */
[----:B------:R-:W-:Y:S01]  /*a310*/  @!P5 STG.E.U8 desc[UR24][R12.64+0x78], R115 ;  /* 0x000078730c00d986 */ /* 0x000fe2000c101118 */
[----:B-1----:R-:W-:-:S02]  /*a320*/  F2FP.SATFINITE.E4M3.F32.PACK_AB_MERGE_C R25, RZ, R118, RZ ;  /* 0x00000076ff19723e */ /* 0x002fc400048070ff */
[C---:B------:R-:W-:Y:S02]  /*a330*/  ISETP.LT.OR P6, PT, R28.reuse, 0x1, !P2 ;  /* 0x000000011c00780c */ /* 0x040fe400057c1670 */
[C---:B------:R-:W-:Y:S01]  /*a340*/  ISETP.LT.OR P5, PT, R28.reuse, 0x1, !P1 ;  /* 0x000000011c00780c */ /* 0x040fe20004fa1670 */
[----:B------:R1:W-:Y:S01]  /*a350*/  @!P4 STG.E.U8 desc[UR24][R12.64+0x79], R25 ;  /* 0x000079190c00c986 */ /* 0x0003e2000c101118 */
[----:B------:R-:W-:Y:S02]  /*a360*/  ISETP.LT.OR P1, PT, R28, 0x9, !P1 ;  /* 0x000000091c00780c */ /* 0x000fe40004f21670 */
[----:B--2---:R-:W-:Y:S01]  /*a370*/  F2FP.SATFINITE.E4M3.F32.PACK_AB_MERGE_C R27, RZ, R116, RZ ;  /* 0x00000074ff1b723e */ /* 0x004fe200048070ff */
[----:B------:R-:W-:Y:S01]  /*a380*/  @!P0 STG.E.U8 desc[UR24][R4.64+0x78], R111 ;  /* 0x0000786f04008986 */ /* 0x000fe2000c101118 */
[----:B------:R-:W-:Y:S02]  /*a390*/  ISETP.GE.AND P0, PT, R29, 0x89, PT ;  /* 0x000000891d00780c */ /* 0x000fe40003f06270 */
[----:B------:R-:W-:Y:S01]  /*a3a0*/  F2FP.SATFINITE.E4M3.F32.PACK_AB_MERGE_C R109, RZ, R109, RZ ;  /* 0x0000006dff6d723e */ /* 0x000fe200048070ff */
[----:B------:R2:W-:Y:S01]  /*a3b0*/  @!P3 STG.E.U8 desc[UR24][R4.64+0x79], R27 ;  /* 0x0000791b0400b986 */ /* 0x0005e2000c101118 */
[----:B------:R-:W-:-:S02]  /*a3c0*/  F2FP.SATFINITE.E4M3.F32.PACK_AB_MERGE_C R31, RZ, R112, RZ ;  /* 0x00000070ff1f723e */ /* 0x000fc400048070ff */
[C---:B------:R-:W-:Y:S01]  /*a3d0*/  ISETP.LT.OR P2, PT, R28.reuse, 0x9, !P2 ;  /* 0x000000091c00780c */ /* 0x040fe20005741670 */
[----:B------:R-:W-:Y:S01]  /*a3e0*/  @!P6 STG.E.U8 desc[UR24][R12.64+0x80], R109 ;  /* 0x0000806d0c00e986 */ /* 0x000fe2000c101118 */
[----:B-1----:R-:W-:Y:S02]  /*a3f0*/  F2FP.SATFINITE.E4M3.F32.PACK_AB_MERGE_C R25, RZ, R108, RZ ;  /* 0x0000006cff19723e */ /* 0x002fe400048070ff */
[----:B------:R-:W-:Y:S01]  /*a400*/  ISETP.GE.AND P3, PT, R29, 0x8a, PT ;  /* 0x0000008a1d00780c */ /* 0x000fe20003f66270 */
[----:B------:R-:W-:Y:S01]  /*a410*/  @!P5 STG.E.U8 desc[UR24][R12.64+0x81], R31 ;  /* 0x0000811f0c00d986 */ /* 0x000fe2000c101118 */
[C---:B------:R-:W-:Y:S02]  /*a420*/  ISETP.LT.OR P4, PT, R28.reuse, 0x1, !P0 ;  /* 0x000000011c00780c */ /* 0x040fe40004781670 */
[C---:B------:R-:W-:Y:S01]  /*a430*/  ISETP.LT.OR P5, PT, R28.reuse, 0x1, !P3 ;  /* 0x000000011c00780c */ /* 0x040fe20005fa1670 */
[----:B------:R1:W-:Y:S01]  /*a440*/  @!P1 STG.E.U8 desc[UR24][R4.64+0x81], R25 ;  /* 0x0000811904009986 */ /* 0x0003e2000c101118 */
[----:B------:R-:W-:-:S02]  /*a450*/  ISETP.LT.OR P0, PT, R28, 0x9, !P0 ;  /* 0x000000091c00780c */ /* 0x000fc40004701670 */
[----:B------:R-:W-:Y:S02]  /*a460*/  ISETP.GE.AND P1, PT, R29, 0x91, PT ;  /* 0x000000911d00780c */ /* 0x000fe40003f26270 */
[----:B------:R-:W-:Y:S02]  /*a470*/  F2FP.SATFINITE.E4M3.F32.PACK_AB_MERGE_C R107, RZ, R107, RZ ;  /* 0x0000006bff6b723e */ /* 0x000fe400048070ff */
[----:B------:R-:W-:Y:S02]  /*a480*/  F2FP.SATFINITE.E4M3.F32.PACK_AB_MERGE_C R23, RZ, R23, RZ ;  /* 0x00000017ff17723e */ /* 0x000fe400048070ff */
[C---:B------:R-:W-:Y:S01]  /*a490*/  ISETP.LT.OR P3, PT, R28.reuse, 0x9, !P3 ;  /* 0x000000091c00780c */ /* 0x040fe20005f61670 */
[----:B------:R-:W-:Y:S01]  /*a4a0*/  @!P2 STG.E.U8 desc[UR24][R4.64+0x80], R107 ;  /* 0x0000806b0400a986 */ /* 0x000fe2000c101118 */
[----:B------:R-:W-:Y:S02]  /*a4b0*/  ISETP.LT.OR P6, PT, R28, 0x1, !P1 ;  /* 0x000000011c00780c */ /* 0x000fe40004fc1670 */
[----:B--2---:R-:W-:Y:S01]  /*a4c0*/  F2FP.SATFINITE.E4M3.F32.PACK_AB_MERGE_C R27, RZ, R110, RZ ;  /* 0x0000006eff1b723e */ /* 0x004fe200048070ff */
[----:B------:R2:W-:Y:S01]  /*a4d0*/  @!P4 STG.E.U8 desc[UR24][R12.64+0x88], R23 ;  /* 0x000088170c00c986 */ /* 0x0005e2000c101118 */
[----:B------:R-:W-:-:S02]  /*a4e0*/  F2FP.SATFINITE.E4M3.F32.PACK_AB_MERGE_C R105, RZ, R105, RZ ;  /* 0x00000069ff69723e */ /* 0x000fc400048070ff */
[C---:B------:R-:W-:Y:S01]  /*a4f0*/  ISETP.GE.AND P4, PT, R29.reuse, 0x92, PT ;  /* 0x000000921d00780c */ /* 0x040fe20003f86270 */
[----:B------:R-:W-:Y:S01]  /*a500*/  @!P5 STG.E.U8 desc[UR24][R12.64+0x89], R27 ;  /* 0x0000891b0c00d986 */ /* 0x000fe2000c101118 */
[----:B-1----:R-:W-:Y:S02]  /*a510*/  F2FP.SATFINITE.E4M3.F32.PACK_AB_MERGE_C R25, RZ, R106, RZ ;  /* 0x0000006aff19723e */ /* 0x002fe400048070ff */
[----:B------:R-:W-:Y:S01]  /*a520*/  F2FP.SATFINITE.E4M3.F32.PACK_AB_MERGE_C R19, RZ, R19, RZ ;  /* 0x00000013ff13723e */ /* 0x000fe200048070ff */
[----:B------:R-:W-:Y:S01]  /*a530*/  @!P0 STG.E.U8 desc[UR24][R4.64+0x88], R105 ;  /* 0x0000886904008986 */ /* 0x000fe2000c101118 */
[----:B------:R-:W-:Y:S02]  /*a540*/  ISETP.LT.OR P5, PT, R28, 0x1, !P4 ;  /* 0x000000011c00780c */ /* 0x000fe400067a1670 */
[C---:B------:R-:W-:Y:S01]  /*a550*/  ISETP.GE.AND P0, PT, R29.reuse, 0x9a, PT ;  /* 0x0000009a1d00780c */ /* 0x040fe20003f06270 */
[----:B------:R-:W-:Y:S01]  /*a560*/  @!P3 STG.E.U8 desc[UR24][R4.64+0x89], R25 ;  /* 0x000089190400b986 */ /* 0x000fe2000c101118 */
[----:B------:R-:W-:-:S02]  /*a570*/  ISETP.GE.AND P2, PT, R29, 0x99, PT ;  /* 0x000000991d00780c */ /* 0x000fc40003f46270 */
[C---:B------:R-:W-:Y:S01]  /*a580*/  ISETP.LT.OR P1, PT, R28.reuse, 0x9, !P1 ;  /* 0x000000091c00780c */ /* 0x040fe20004f21670 */
[----:B------:R1:W-:Y:S01]  /*a590*/  @!P6 STG.E.U8 desc[UR24][R12.64+0x90], R19 ;  /* 0x000090130c00e986 */ /* 0x0003e2000c101118 */
[C---:B------:R-:W-:Y:S02]  /*a5a0*/  ISETP.LT.OR P3, PT, R28.reuse, 0x9, !P4 ;  /* 0x000000091c00780c */ /* 0x040fe40006761670 */
[C---:B------:R-:W-:Y:S02]  /*a5b0*/  ISETP.LT.OR P6, PT, R28.reuse, 0x1, !P0 ;  /* 0x000000011c00780c */ /* 0x040fe400047c1670 */
[C---:B------:R-:W-:Y:S02]  /*a5c0*/  ISETP.LT.OR P4, PT, R28.reuse, 0x1, !P2 ;  /* 0x000000011c00780c */ /* 0x040fe40005781670 */
[C---:B------:R-:W-:Y:S02]  /*a5d0*/  ISETP.LT.OR P2, PT, R28.reuse, 0x9, !P2 ;  /* 0x000000091c00780c */ /* 0x040fe40005741670 */
[----:B------:R-:W-:-:S02]  /*a5e0*/  ISETP.LT.OR P0, PT, R28, 0x9, !P0 ;  /* 0x000000091c00780c */ /* 0x000fc40004701670 */
[----:B--2---:R-:W-:Y:S02]  /*a5f0*/  F2FP.SATFINITE.E4M3.F32.PACK_AB_MERGE_C R23, RZ, R104, RZ ;  /* 0x00000068ff17723e */ /* 0x004fe400048070ff */
[----:B------:R-:W-:Y:S02]  /*a600*/  F2FP.SATFINITE.E4M3.F32.PACK_AB_MERGE_C R21, RZ, R21, RZ ;  /* 0x00000015ff15723e */ /* 0x000fe400048070ff */
[----:B-1----:R-:W-:Y:S01]  /*a610*/  F2FP.SATFINITE.E4M3.F32.PACK_AB_MERGE_C R19, RZ, R22, RZ ;  /* 0x00000016ff13723e */ /* 0x002fe200048070ff */
[----:B------:R1:W-:Y:S01]  /*a620*/  @!P5 STG.E.U8 desc[UR24][R12.64+0x91], R23 ;  /* 0x000091170c00d986 */ /* 0x0003e2000c101118 */
[----:B------:R-:W-:Y:S02]  /*a630*/  F2FP.SATFINITE.E4M3.F32.PACK_AB_MERGE_C R27, RZ, R18, RZ ;  /* 0x00000012ff1b723e */ /* 0x000fe400048070ff */
[----:B------:R-:W-:Y:S01]  /*a640*/  F2FP.SATFINITE.E4M3.F32.PACK_AB_MERGE_C R25, RZ, R16, RZ ;  /* 0x00000010ff19723e */ /* 0x000fe200048070ff */
[----:B------:R2:W-:Y:S01]  /*a650*/  @!P1 STG.E.U8 desc[UR24][R4.64+0x90], R21 ;  /* 0x0000901504009986 */ /* 0x0005e2000c101118 */
[----:B------:R-:W-:-:S03]  /*a660*/  F2FP.SATFINITE.E4M3.F32.PACK_AB_MERGE_C R17, RZ, R17, RZ ;  /* 0x00000011ff11723e */ /* 0x000fc600048070ff */
[----:B------:R2:W-:Y:S01]  /*a670*/  @!P3 STG.E.U8 desc[UR24][R4.64+0x91], R19 ;  /* 0x000091130400b986 */ /* 0x0005e2000c101118 */
[----:B-1----:R-:W-:-:S03]  /*a680*/  F2FP.SATFINITE.E4M3.F32.PACK_AB_MERGE_C R23, RZ, R20, RZ ;  /* 0x00000014ff17723e */ /* 0x002fc600048070ff */
[----:B------:R2:W-:Y:S04]  /*a690*/  @!P6 STG.E.U8 desc[UR24][R12.64+0x99], R27 ;  /* 0x0000991b0c00e986 */ /* 0x0005e8000c101118 */
[----:B------:R2:W-:Y:S04]  /*a6a0*/  @!P4 STG.E.U8 desc[UR24][R12.64+0x98], R25 ;  /* 0x000098190c00c986 */ /* 0x0005e8000c101118 */
[----:B------:R2:W-:Y:S04]  /*a6b0*/  @!P2 STG.E.U8 desc[UR24][R4.64+0x98], R17 ;  /* 0x000098110400a986 */ /* 0x0005e8000c101118 */
[----:B------:R2:W-:Y:S02]  /*a6c0*/  @!P0 STG.E.U8 desc[UR24][R4.64+0x99], R23 ;  /* 0x0000991704008986 */ /* 0x0005e4000c101118 */
.L_x_196:
[----:B------:R-:W-:Y:S05]  /*a6d0*/  BSYNC B0 ;  /* 0x0000000000007941 */ /* 0x000fea0003800000 */
.L_x_34:
[----:B0-2---:R-:W-:Y:S01]  /*a6e0*/  IMAD.U32 R4, RZ, RZ, UR30 ;  /* 0x0000001eff047e24 */ /* 0x005fe2000f8e00ff */
[----:B------:R-:W-:Y:S01]  /*a6f0*/  ULDC.64 UR14, c[0x0][0x650] ;  /* 0x00019400000e7ab9 */ /* 0x000fe20000000a00 */
[----:B-----5:R-:W-:Y:S01]  /*a700*/  IMAD.U32 R0, RZ, RZ, UR6 ;  /* 0x00000006ff007e24 */ /* 0x020fe2000f8e00ff */
[----:B------:R0:W-:Y:S01]  /*a710*/  SYNCS.ARRIVE.TRANS64.A1T0 RZ, [R14+UR17], RZ ;  /* 0x000000ff0eff79a7 */ /* 0x0001e20008100011 */
[----:B------:R-:W-:Y:S01]  /*a720*/  IMAD.U32 R5, RZ, RZ, UR31 ;  /* 0x0000001fff057e24 */ /* 0x000fe2000f8e00ff */
[C---:B------:R-:W-:Y:S01]  /*a730*/  LEA R2, P0, R4.reuse, R2, 0x1 ;  /* 0x0000000204027211 */ /* 0x040fe200078008ff */
[----:B------:R-:W-:Y:S01]  /*a740*/  IMAD.MOV.U32 R5, RZ, RZ, -0x1 ;  /* 0xffffffffff057424 */ /* 0x000fe200078e00ff */
[----:B------:R-:W-:Y:S02]  /*a750*/  PRMT R12, RZ, 0x7610, R12 ;  /* 0x00007610ff0c7816 */ /* 0x000fe4000000000c */
[----:B------:R-:W-:Y:S01]  /*a760*/  LEA.HI.X R3, R4, R3, R0, 0x1, P0 ;  /* 0x0000000304037211 */ /* 0x000fe200000f0c00 */
[----:B------:R-:W-:Y:S01]  /*a770*/  IMAD.MOV.U32 R4, RZ, RZ, -0x1 ;  /* 0xffffffffff047424 */ /* 0x000fe200078e00ff */
[----:B------:R-:W-:Y:S01]  /*a780*/  ISETP.GE.U32.AND P0, PT, R2, UR14, PT ;  /* 0x0000000e02007c0c */ /* 0x000fe2000bf06070 */
[----:B------:R-:W-:-:S03]  /*a790*/  IMAD.MOV.U32 R0, RZ, RZ, -0x1 ;  /* 0xffffffffff007424 */ /* 0x000fc600078e00ff */
[----:B------:R-:W-:-:S13]  /*a7a0*/  ISETP.GE.U32.AND.EX P0, PT, R3, UR15, PT, P0 ;  /* 0x0000000f03007c0c */ /* 0x000fda000bf06100 */
[----:B0-----:R-:W-:Y:S05]  /*a7b0*/  @P0 BRA `(.L_x_197) ;  /* 0x0000000400880947 */ /* 0x001fea0003800000 */
[----:B------:R-:W0:Y:S01]  /*a7c0*/  S2UR UR16, SR_CTAID.X ;  /* 0x00000000001079c3 */ /* 0x000e220000002500 */
[----:B------:R-:W-:Y:S01]  /*a7d0*/  ULDC.64 UR14, c[0x0][0x628] ;  /* 0x00018a00000e7ab9 */ /* 0x000fe20000000a00 */
[----:B------:R-:W-:Y:S01]  /*a7e0*/  ULDC UR4, c[0x0][0x150] ;  /* 0x0000540000047ab9 */ /* 0x000fe20000000800 */
[----:B------:R-:W-:Y:S01]  /*a7f0*/  ISETP.NE.U32.AND P0, PT, RZ, UR14, PT ;  /* 0x0000000eff007c0c */ /* 0x000fe2000bf05070 */
[----:B------:R-:W-:Y:S01]  /*a800*/  ULDC UR27, c[0x0][0x630] ;  /* 0x00018c00001b7ab9 */ /* 0x000fe20000000800 */
[C---:B------:R-:W-:Y:S01]  /*a810*/  R2UR UR28, R2.reuse ;  /* 0x00000000021c72ca */ /* 0x040fe200000e0000 */
[----:B------:R-:W-:Y:S01]  /*a820*/  ULDC UR32, c[0x0][0x154] ;  /* 0x0000550000207ab9 */ /* 0x000fe20000000800 */
[----:B------:R-:W-:Y:S01]  /*a830*/  ISETP.NE.AND.EX P0, PT, RZ, UR15, PT, P0 ;  /* 0x0000000fff007c0c */ /* 0x000fe2000bf05300 */
[----:B------:R-:W2:Y:S01]  /*a840*/  S2UR UR33, SR_CTAID.Y ;  /* 0x00000000002179c3 */ /* 0x000ea20000002600 */
[----:B------:R-:W-:Y:S02]  /*a850*/  R2UR UR29, R3 ;  /* 0x00000000031d72ca */ /* 0x000fe400000e0000 */
[----:B------:R-:W-:-:S02]  /*a860*/  R2UR UR22, R2 ;  /* 0x00000000021672ca */ /* 0x000fc400000e0000 */
[----:B------:R-:W-:Y:S02]  /*a870*/  R2UR UR23, R3 ;  /* 0x00000000031772ca */ /* 0x000fe400000e0000 */
[----:B0-----:R-:W-:-:S05]  /*a880*/  I2FP.F32.U32 R0, UR16 ;  /* 0x0000001000007c45 */ /* 0x001fca0008201000 */
[----:B------:R-:W-:-:S04]  /*a890*/  FMUL R0, R0, UR4 ;  /* 0x0000000400007c20 */ /* 0x000fc80008400000 */
[----:B------:R0:W0:Y:S01]  /*a8a0*/  F2I.U32.TRUNC.NTZ R4, R0 ;  /* 0x0000000000047305 */ /* 0x000022000020f000 */
[----:B--2---:R-:W-:Y:S05]  /*a8b0*/  @!P0 BRA `(.L_x_198) ;  /* 0x0000000000308947 */ /* 0x004fea0003800000 */
        /* <DEDUP_REMOVED lines=12> */
.L_x_198:
[----:B------:R-:W-:Y:S01]  /*a980*/  USHF.R.U64 UR4, UR22, UR27, UR23 ;  /* 0x0000001b16047299 */ /* 0x000fe20008001217 */
[----:B0-----:R-:W-:Y:S01]  /*a990*/  I2FP.F32.U32 R0, UR33 ;  /* 0x0000002100007c45 */ /* 0x001fe20008201000 */
[----:B------:R-:W-:Y:S01]  /*a9a0*/  USHF.R.U32.HI UR14, URZ, UR27, UR23 ;  /* 0x0000001b3f0e7299 */ /* 0x000fe20008011617 */
[----:B------:R-:W-:Y:S01]  /*a9b0*/  R2UR UR26, R4 ;  /* 0x00000000041a72ca */ /* 0x000fe200000e0000 */
[----:B------:R-:W-:Y:S02]  /*a9c0*/  UIADD3 UR22, UP0, URZ, -UR4, URZ ;  /* 0x800000043f167290 */ /* 0x000fe4000ff1e03f */
[----:B------:R-:W-:Y:S01]  /*a9d0*/  FMUL R0, R0, UR32 ;  /* 0x0000002000007c20 */ /* 0x000fe20008400000 */
[----:B------:R-:W-:Y:S01]  /*a9e0*/  ULDC.64 UR18, c[0x0][0x620] ;  /* 0x0001880000127ab9 */ /* 0x000fe20000000a00 */
[----:B------:R-:W-:Y:S01]  /*a9f0*/  UIADD3.X UR14, URZ, ~UR14, URZ, UP0, !UPT ;  /* 0x8000000e3f0e7290 */ /* 0x000fe200087fe43f */
[----:B------:R-:W-:Y:S01]  /*aa00*/  UMOV UR20, UR28 ;  /* 0x0000001c00147c82 */ /* 0x000fe20008000000 */
[----:B------:R-:W-:-:S02]  /*aa10*/  UMOV UR21, UR29 ;  /* 0x0000001d00157c82 */ /* 0x000fc40008000000 */
[----:B------:R-:W0:Y:S01]  /*aa20*/  F2I.U32.TRUNC.NTZ R0, R0 ;  /* 0x0000000000007305 */ /* 0x000e22000020f000 */
[----:B------:R-:W-:Y:S02]  /*aa30*/  UIMAD UR14, UR14, UR18, URZ ;  /* 0x000000120e0e72a4 */ /* 0x000fe4000f8e023f */
[----:B------:R-:W-:Y:S02]  /*aa40*/  UIMAD.WIDE.U32 UR20, UR22, UR18, UR20 ;  /* 0x00000012161472a5 */ /* 0x000fe4000f8e0014 */
[----:B------:R-:W-:Y:S01]  /*aa50*/  UIMAD UR22, UR22, UR19, UR14 ;  /* 0x00000013161672a4 */ /* 0x000fe2000f8e020e */
[----:B------:R-:W-:Y:S01]  /*aa60*/  ULDC UR23, c[0x0][0x618] ;  /* 0x0001860000177ab9 */ /* 0x000fe20000000800 */
[----:B------:R-:W-:Y:S02]  /*aa70*/  ULDC UR36, c[0x0][0x658] ;  /* 0x0001960000247ab9 */ /* 0x000fe40000000800 */
[----:B------:R-:W-:Y:S01]  /*aa80*/  UIADD3 UR22, UR21, UR22, URZ ;  /* 0x0000001615167290 */ /* 0x000fe2000fffe03f */
[----:B------:R-:W-:Y:S01]  /*aa90*/  UMOV UR32, 0xffffffff ;  /* 0xffffffff00207882 */ /* 0x000fe20000000000 */
[----:B------:R-:W-:Y:S01]  /*aaa0*/  ULDC.64 UR14, c[0x0][0x640] ;  /* 0x00019000000e7ab9 */ /* 0x000fe20000000a00 */
[----:B------:R-:W-:Y:S01]  /*aab0*/  USHF.L.U32 UR32, UR32, UR36, URZ ;  /* 0x0000002420207299 */ /* 0x000fe2000800063f */
[----:B------:R-:W-:Y:S01]  /*aac0*/  ISETP.NE.U32.AND P0, PT, RZ, UR14, PT ;  /* 0x0000000eff007c0c */ /* 0x000fe2000bf05070 */
[----:B------:R-:W-:Y:S01]  /*aad0*/  USHF.R.U64 UR20, UR20, UR23, UR22 ;  /* 0x0000001714147299 */ /* 0x000fe20008001216 */
[----:B0-----:R-:W-:Y:S01]  /*aae0*/  R2UR UR28, R0 ;  /* 0x00000000001c72ca */ /* 0x001fe200000e0000 */
[----:B------:R-:W-:Y:S01]  /*aaf0*/  USHF.R.U32.HI UR22, URZ, UR23, UR22 ;  /* 0x000000173f167299 */ /* 0x000fe20008011616 */
[----:B------:R-:W-:Y:S01]  /*ab00*/  ISETP.NE.AND.EX P0, PT, RZ, UR15, PT, P0 ;  /* 0x0000000fff007c0c */ /* 0x000fe2000bf05300 */
[----:B------:R-:W-:Y:S01]  /*ab10*/  ULDC UR29, c[0x0][0x608] ;  /* 0x00018200001d7ab9 */ /* 0x000fe20000000800 */
[----:B------:R-:W-:-:S02]  /*ab20*/  ULOP3.LUT UR37, URZ, UR32, URZ, 0x33, !UPT ;  /* 0x000000203f257292 */ /* 0x000fc4000f8e333f */
[----:B------:R-:W-:Y:S02]  /*ab30*/  USHF.R.U64 UR32, UR20, UR29, UR22 ;  /* 0x0000001d14207299 */ /* 0x000fe40008001216 */
[----:B------:R-:W-:Y:S01]  /*ab40*/  USHF.R.U32.HI UR22, URZ, UR29, UR22 ;  /* 0x0000001d3f167299 */ /* 0x000fe20008011616 */
[----:B------:R-:W-:Y:S01]  /*ab50*/  UMOV UR34, 0x1 ;  /* 0x0000000100227882 */ /* 0x000fe20000000000 */
[----:B------:R-:W-:Y:S02]  /*ab60*/  UIADD3 UR26, -UR26, URZ, URZ ;  /* 0x0000003f1a1a7290 */ /* 0x000fe4000fffe13f */
[----:B------:R-:W-:Y:S02]  /*ab70*/  USHF.L.U32 UR21, UR34, UR36, URZ ;  /* 0x0000002422157299 */ /* 0x000fe4000800063f */
[----:B------:R-:W-:Y:S01]  /*ab80*/  USHF.R.U64 UR34, UR32, UR36, UR22 ;  /* 0x0000002420227299 */ /* 0x000fe20008001216 */
[----:B------:R-:W-:Y:S01]  /*ab90*/  ULDC UR27, c[0x0][0x144] ;  /* 0x00005100001b7ab9 */ /* 0x000fe20000000800 */
[----:B------:R-:W-:Y:S01]  /*aba0*/  ULDC UR18, c[0x0][0x600] ;  /* 0x0001800000127ab9 */ /* 0x000fe20000000800 */
[----:B------:R-:W-:-:S02]  /*abb0*/  UIADD3 UR35, -UR28, URZ, URZ ;  /* 0x0000003f1c237290 */ /* 0x000fc4000fffe13f */
[----:B------:R-:W-:Y:S02]  /*abc0*/  USHF.R.U32.HI UR29, URZ, UR36, UR22 ;  /* 0x000000243f1d7299 */ /* 0x000fe40008011616 */
[----:B------:R-:W-:Y:S02]  /*abd0*/  UIADD3 UR19, UR18, -0x1, URZ ;  /* 0xffffffff12137890 */ /* 0x000fe4000fffe03f */
        /* <DEDUP_REMOVED lines=16> */
.L_x_199:
[----:B------:R-:W-:Y:S01]  /*ace0*/  USHF.R.U64 UR14, UR28, UR38, UR29 ;  /* 0x000000261c0e7299 */ /* 0x000fe2000800121d */
[----:B------:R-:W-:Y:S01]  /*acf0*/  IMAD.MOV.U32 R12, RZ, RZ, 0x1 ;  /* 0x00000001ff0c7424 */ /* 0x000fe200078e00ff */
[----:B------:R-:W-:Y:S01]  /*ad00*/  ULOP3.LUT UR32, UR32, UR37, URZ, 0xc0, !UPT ;  /* 0x0000002520207292 */ /* 0x000fe2000f8ec03f */
[----:B------:R-:W-:Y:S01]  /*ad10*/  IMAD.U32 R0, RZ, RZ, UR4 ;  /* 0x00000004ff007e24 */ /* 0x000fe2000f8e00ff */
[----:B------:R-:W-:Y:S02]  /*ad20*/  UIADD3 UR15, -UR14, URZ, URZ ;  /* 0x0000003f0e0f7290 */ /* 0x000fe4000fffe13f */
[----:B------:R-:W-:Y:S02]  /*ad30*/  @UP2 UIMAD UR36, UR40, UR35, UR33 ;  /* 0x00000023282422a4 */ /* 0x000fe4000f8e0221 */
[----:B------:R-:W-:Y:S02]  /*ad40*/  ULOP3.LUT UR19, UR20, UR19, URZ, 0xc0, !UPT ;  /* 0x0000001314137292 */ /* 0x000fe4000f8ec03f */
[----:B------:R-:W-:-:S02]  /*ad50*/  UIMAD UR14, UR21, UR14, UR32 ;  /* 0x0000000e150e72a4 */ /* 0x000fc4000f8e0220 */
[----:B------:R-:W-:Y:S01]  /*ad60*/  UIMAD UR15, UR15, UR39, UR34 ;  /* 0x000000270f0f72a4 */ /* 0x000fe2000f8e0222 */
[----:B------:R-:W-:Y:S02]  /*ad70*/  ULDC UR16, c[0x0][0x610] ;  /* 0x0001840000107ab9 */ /* 0x000fe40000000800 */
[----:B------:R-:W-:Y:S02]  /*ad80*/  UIMAD UR14, UR14, UR16, UR36 ;  /* 0x000000100e0e72a4 */ /* 0x000fe4000f8e0224 */
[----:B------:R-:W-:-:S04]  /*ad90*/  UIMAD UR15, UR15, UR18, UR19 ;  /* 0x000000120f0f72a4 */ /* 0x000fc8000f8e0213 */
[----:B------:R-:W-:Y:S02]  /*ada0*/  USEL UR16, UR15, UR14, !UP2 ;  /* 0x0000000e0f107287 */ /* 0x000fe4000d000000 */
[----:B------:R-:W-:-:S04]  /*adb0*/  USEL UR14, UR14, UR15, !UP2 ;  /* 0x0000000f0e0e7287 */ /* 0x000fc8000d000000 */
[----:B------:R-:W-:Y:S02]  /*adc0*/  IMAD.U32 R4, RZ, RZ, UR16 ;  /* 0x00000010ff047e24 */ /* 0x000fe4000f8e00ff */
[----:B------:R-:W-:-:S07]  /*add0*/  IMAD.U32 R5, RZ, RZ, UR14 ;  /* 0x0000000eff057e24 */ /* 0x000fce000f8e00ff */
.L_x_197:
[----:B------:R-:W-:Y:S01]  /*ade0*/  UIADD3 UR11, UR9, UR11, URZ ;  /* 0x0000000b090b7290 */ /* 0x000fe2000fffe03f */
[----:B------:R-:W-:Y:S02]  /*adf0*/  LOP3.LUT P0, RZ, R12, 0xff, RZ, 0xc0, !PT ;  /* 0x000000ff0cff7812 */ /* 0x000fe4000780c0ff */
[----:B------:R-:W-:Y:S01]  /*ae00*/  LOP3.LUT R175, R175, 0x1, RZ, 0x3c, !PT ;  /* 0x00000001afaf7812 */ /* 0x000fe200078e3cff */
[----:B------:R-:W-:Y:S02]  /*ae10*/  USHF.R.U32.HI UR4, URZ, 0x2, UR11 ;  /* 0x000000023f047899 */ /* 0x000fe4000801160b */
[----:B------:R-:W-:Y:S02]  /*ae20*/  UISETP.GT.U32.AND UP0, UPT, UR11, 0x3, UPT ;  /* 0x000000030b00788c */ /* 0x000fe4000bf04070 */
[----:B------:R-:W-:Y:S02]  /*ae30*/  ULOP3.LUT UR4, UR4, 0x1, URZ, 0xc0, !UPT ;  /* 0x0000000104047892 */ /* 0x000fe4000f8ec03f */
[----:B------:R-:W-:-:S02]  /*ae40*/  UISETP.LT.U32.AND UP0, UPT, UR9, 0x4, UP0 ;  /* 0x000000040900788c */ /* 0x000fc40008701070 */
[----:B------:R-:W-:Y:S02]  /*ae50*/  UISETP.NE.U32.AND UP1, UPT, UR4, 0x1, UPT ;  /* 0x000000010400788c */ /* 0x000fe4000bf25070 */
[----:B------:R-:W-:Y:S02]  /*ae60*/  USEL UR14, URZ, 0x1, !UP0 ;  /* 0x000000013f0e7887 */ /* 0x000fe4000c000000 */
[----:B------:R-:W-:Y:S02]  /*ae70*/  UISETP.GT.U32.AND UP1, UPT, UR9, 0x3, !UP1 ;  /* 0x000000030900788c */ /* 0x000fe4000cf24070 */
[----:B------:R-:W-:Y:S02]  /*ae80*/  ULOP3.LUT UR11, UR11, 0x3, URZ, 0xc0, !UPT ;  /* 0x000000030b0b7892 */ /* 0x000fe4000f8ec03f */
[----:B------:R-:W-:-:S04]  /*ae90*/  USEL UR4, URZ, 0x1, !UP1 ;  /* 0x000000013f047887 */ /* 0x000fc8000c800000 */
[----:B------:R-:W-:Y:S01]  /*aea0*/  ULOP3.LUT UR13, UR4, UR13, UR14, 0x96, !UPT ;  /* 0x0000000d040d7292 */ /* 0x000fe2000f8e960e */
[----:B------:R-:W-:Y:S11]  /*aeb0*/  @P0 BRA `(.L_x_200) ;  /* 0xffffff6400880947 */ /* 0x000ff6000383ffff */
[----:B------:R-:W-:Y:S05]  /*aec0*/  EXIT ;  /* 0x000000000000794d */ /* 0x000fea0003800000 */
.L_x_12:
[----:B------:R-:W-:-:S08]  /*aed0*/  ISETP.NE.AND P0, PT, RZ, UR10, PT ;  /* 0x0000000aff007c0c */ /* 0x000fd0000bf05270 */
[----:B---3-5:R-:W0:-:S00]  /*aee0*/  USETMAXREG.DEALLOC.CTAPOOL 0x28 ;  /* 0x00000028000079c8 */ /* 0x028e0000080e0500 */
[----:B------:R-:W-:Y:S05]  /*aef0*/  @P0 EXIT ;  /* 0x000000000000094d */ /* 0x000fea0003800000 */
[----:B0-----:R-:W-:Y:S01]  /*af00*/  LOP3.LUT P0, RZ, R10, 0xff, RZ, 0xc0, !PT ;  /* 0x000000ff0aff7812 */ /* 0x001fe2000780c0ff */
[----:B------:R-:W-:Y:S02]  /*af10*/  IMAD.MOV.U32 R10, RZ, RZ, 0x1 ;  /* 0x00000001ff0a7424 */ /* 0x000fe400078e00ff */
[----:B------:R-:W-:-:S10]  /*af20*/  IMAD.MOV.U32 R11, RZ, RZ, RZ ;  /* 0x000000ffff0b7224 */ /* 0x000fd400078e00ff */
[----:B------:R-:W-:Y:S05]  /*af30*/  @!P0 BRA `(.L_x_201) ;  /* 0x0000000c00408947 */ /* 0x000fea0003800000 */
[----:B------:R-:W-:Y:S01]  /*af40*/  LOP3.LUT P0, RZ, R7, 0x1f, RZ, 0xc0, !PT ;  /* 0x0000001f07ff7812 */ /* 0x000fe2000780c0ff */
[----:B------:R-:W-:Y:S01]  /*af50*/  ULDC UR13, c[0x0][0x658] ;  /* 0x00019600000d7ab9 */ /* 0x000fe20000000800 */
[----:B------:R-:W-:Y:S01]  /*af60*/  UMOV UR8, 0xffffffff ;  /* 0xffffffff00087882 */ /* 0x000fe20000000000 */
[----:B------:R-:W-:Y:S01]  /*af70*/  BSSY B0, `(.L_x_201) ;  /* 0x00000cc000007945 */ /* 0x000fe20003800000 */
[----:B------:R-:W-:Y:S01]  /*af80*/  USHF.L.U32 UR8, UR8, UR13, URZ ;  /* 0x0000000d08087299 */ /* 0x000fe2000800063f */
[C---:B------:R-:W-:Y:S01]  /*af90*/  ISETP.NE.AND P3, PT, R6.reuse, RZ, PT ;  /* 0x000000ff0600720c */ /* 0x040fe20003f65270 */
[----:B------:R-:W-:Y:S01]  /*afa0*/  IMAD.MOV.U32 R12, RZ, RZ, 0x1 ;  /* 0x00000001ff0c7424 */ /* 0x000fe200078e00ff */
[----:B------:R-:W-:Y:S01]  /*afb0*/  ISETP.NE.OR P0, PT, R6, RZ, !P0 ;  /* 0x000000ff0600720c */ /* 0x000fe20004705670 */
[----:B------:R-:W-:Y:S01]  /*afc0*/  IMAD.MOV.U32 R10, RZ, RZ, 0x1 ;  /* 0x00000001ff0a7424 */ /* 0x000fe200078e00ff */
[----:B------:R-:W-:Y:S01]  /*afd0*/  ULDC UR4, c[0x0][0x600] ;  /* 0x0001800000047ab9 */ /* 0x000fe20000000800 */
[----:B------:R-:W-:Y:S01]  /*afe0*/  IMAD.MOV.U32 R11, RZ, RZ, RZ ;  /* 0x000000ffff0b7224 */ /* 0x000fe200078e00ff */
[----:B------:R-:W-:Y:S01]  /*aff0*/  UMOV UR9, 0x1 ;  /* 0x0000000100097882 */ /* 0x000fe20000000000 */
[----:B------:R-:W-:-:S02]  /*b000*/  UIADD3 UR15, UR7, 0x1, URZ ;  /* 0x00000001070f7890 */ /* 0x000fc4000fffe03f */
[----:B------:R-:W-:Y:S02]  /*b010*/  ULOP3.LUT UR21, UR5, 0x2, URZ, 0xfc, !UPT ;  /* 0x0000000205157892 */ /* 0x000fe4000f8efc3f */
[----:B------:R-:W-:Y:S02]  /*b020*/  UIADD3 UR4, UR4, -0x1, URZ ;  /* 0xffffffff04047890 */ /* 0x000fe4000fffe03f */
[----:B------:R-:W-:Y:S02]  /*b030*/  USHF.L.U32 UR13, UR9, UR13, URZ ;  /* 0x0000000d090d7299 */ /* 0x000fe4000800063f */
[----:B------:R-:W-:Y:S01]  /*b040*/  ULOP3.LUT UR14, URZ, UR8, URZ, 0x33, !UPT ;  /* 0x000000083f0e7292 */ /* 0x000fe2000f8e333f */
[----:B------:R-:W-:-:S11]  /*b050*/  ULDC.64 UR40, c[0x0][0x198] ;  /* 0x0000660000287ab9 */ /* 0x000fd60000000a00 */
.L_x_213:
[----:B------:R-:W-:-:S03]  /*b060*/  UMOV UR8, 0xffffffff ;  /* 0xffffffff00087882 */ /* 0x000fc60000000000 */
[----:B------:R-:W-:Y:S05]  /*b070*/  BRA.DIV UR8, `(.L_x_202) ;  /* 0x00000012080c7947 */ /* 0x000fea000b800000 */
[----:B------:R-:W-:-:S13]  /*b080*/  ELECT P1, URZ, PT ;  /* 0x00000000003f782f */ /* 0x000fda0003820000 */
.L_x_226:
[----:B------:R-:W0:Y:S01]  /*b090*/  LDC R6, c[0x0][0x28c] ;  /* 0x0000a300ff067b82 */ /* 0x000e220000000800 */
[----:B------:R-:W-:Y:S01]  /*b0a0*/  BSSY B1, `(.L_x_203) ;  /* 0x0000044000017945 */ /* 0x000fe20003800000 */
[----:B0-----:R-:W-:-:S13]  /*b0b0*/  ISETP.LT.OR P1, PT, R6, 0x1, !P1 ;  /* 0x000000010600780c */ /* 0x001fda0004f21670 */
[----:B------:R-:W-:Y:S05]  /*b0c0*/  @P1 BRA `(.L_x_204) ;  /* 0x0000000400041947 */ /* 0x000fea0003800000 */
[----:B------:R-:W-:Y:S02]  /*b0d0*/  IMAD.SHL.U32 R8, R5, 0x40, RZ ;  /* 0x0000004005087824 */ /* 0x000fe400078e00ff */
[----:B------:R-:W-:Y:S02]  /*b0e0*/  IMAD R9, R4, 0xa0, RZ ;  /* 0x000000a004097824 */ /* 0x000fe400078e02ff */
[----:B------:R-:W-:Y:S02]  /*b0f0*/  IMAD.MOV.U32 R15, RZ, RZ, RZ ;  /* 0x000000ffff0f7224 */ /* 0x000fe400078e00ff */
[----:B------:R-:W-:Y:S02]  /*b100*/  IMAD.U32 R16, RZ, RZ, UR15 ;  /* 0x0000000fff107e24 */ /* 0x000fe4000f8e00ff */
[----:B------:R-:W-:Y:S02]  /*b110*/  IMAD.MOV.U32 R4, RZ, RZ, R10 ;  /* 0x000000ffff047224 */ /* 0x000fe400078e000a */
[----:B------:R-:W-:-:S07]  /*b120*/  IMAD.MOV.U32 R5, RZ, RZ, R11 ;  /* 0x000000ffff057224 */ /* 0x000fce00078e000b */
.L_x_208:
[----:B------:R-:W0:Y:S01]  /*b130*/  S2R R7, SR_CgaCtaId ;  /* 0x0000000000077919 */ /* 0x000e220000008800 */
[----:B------:R-:W-:-:S04]  /*b140*/  MOV R6, 0x400 ;  /* 0x0000040000067802 */ /* 0x000fc80000000f00 */
[----:B0-----:R-:W-:Y:S02]  /*b150*/  LEA R14, R7, R6, 0x18 ;  /* 0x00000006070e7211 */ /* 0x001fe400078ec0ff */
[----:B------:R-:W-:Y:S01]  /*b160*/  SHF.L.U32 R6, R4, 0x1f, RZ ;  /* 0x0000001f04067819 */ /* 0x000fe200000006ff */
[----:B------:R-:W0:Y:S02]  /*b170*/  @!P3 LDC R7, c[0x0][0x500] ;  /* 0x00014000ff07bb82 */ /* 0x000e240000000800 */
[----:B------:R-:W-:-:S04]  /*b180*/  IMAD R13, R5, 0x8, R14 ;  /* 0x00000008050d7824 */ /* 0x000fc800078e020e */
[----:B------:R-:W1:Y:S02]  /*b190*/  SYNCS.PHASECHK.TRANS64.TRYWAIT P1, [R13+URZ+0x20], R6 ;  /* 0x000020060d0075a7 */ /* 0x000e64000802017f */
[----:B-1----:R-:W-:Y:S05]  /*b1a0*/  @!P1 BRA `(.L_x_205) ;  /* 0x0000000c00e09947 */ /* 0x002fea0003800000 */
.L_x_227:
[----:B------:R-:W-:Y:S01]  /*b1b0*/  UPRMT UR8, UR21, 0x9910, URZ ;  /* 0x0000991015087896 */ /* 0x000fe2000800003f */
[----:B0-----:R0:W-:Y:S03]  /*b1c0*/  @!P3 SYNCS.ARRIVE.TRANS64 RZ, [R13+URZ], R7 ;  /* 0x000000070dffb9a7 */ /* 0x0011e6000800003f */
[----:B------:R-:W-:-:S06]  /*b1d0*/  UISETP.NE.AND UP0, UPT, UR8, 0x2, UPT ;  /* 0x000000020800788c */ /* 0x000fcc000bf05270 */
[----:B------:R-:W-:-:S13]  /*b1e0*/  PLOP3.LUT P1, PT, PT, PT, UP0, 0x80, 0x0 ;  /* 0x000000000000781c */ /* 0x000fda0003f2f008 */
[----:B0-----:R-:W-:Y:S05]  /*b1f0*/  @P1 BRA `(.L_x_206) ;  /* 0x0000000000041947 */ /* 0x001fea0003800000 */
[----:B------:R-:W-:Y:S01]  /*b200*/  BPT.TRAP 0x1 ;  /* 0x000000040000795c */ /* 0x000fe20000300000 */
.L_x_206:
[----:B------:R-:W-:Y:S05]  /*b210*/  @P0 BRA `(.L_x_207) ;  /* 0x0000000000040947 */ /* 0x000fea0003800000 */
[----:B------:R-:W-:Y:S01]  /*b220*/  BPT.TRAP 0x1 ;  /* 0x000000040000795c */ /* 0x000fe20000300000 */
.L_x_207:
[--C-:B-1----:R-:W-:Y:S01]  /*b230*/  IMAD R6, R5, 0x4000, R14.reuse ;  /* 0x0000400005067824 */ /* 0x102fe200078e020e */
[----:B------:R-:W-:Y:S01]  /*b240*/  R2UR UR34, R15 ;  /* 0x000000000f2272ca */ /* 0x000fe200000e0000 */
[----:B------:R-:W-:Y:S01]  /*b250*/  IMAD R14, R5, 0xa000, R14 ;  /* 0x0000a000050e7824 */ /* 0x000fe200078e020e */
[----:B------:R-:W-:Y:S01]  /*b260*/  R2UR UR33, R13 ;  /* 0x000000000d2172ca */ /* 0x000fe200000e0000 */
[----:B------:R-:W-:Y:S01]  /*b270*/  VIADD R16, R16, 0xffffffff ;  /* 0xffffffff10107836 */ /* 0x000fe20000000000 */
[----:B------:R-:W-:Y:S01]  /*b280*/  R2UR UR24, R6 ;  /* 0x00000000061872ca */ /* 0x000fe200000e0000 */
[----:B------:R-:W-:Y:S01]  /*b290*/  UIADD3 UR22, UP0, UR40, 0xf0, URZ ;  /* 0x000000f028167890 */ /* 0x000fe2000ff1e03f */
[----:B------:R-:W-:Y:S01]  /*b2a0*/  R2UR UR8, R14 ;  /* 0x000000000e0872ca */ /* 0x000fe200000e0000 */
[----:B------:R-:W-:Y:S01]  /*b2b0*/  UIADD3 UR42, UP1, UR40, 0x1f0, URZ ;  /* 0x000001f0282a7890 */ /* 0x000fe2000ff3e03f */
[----:B------:R-:W-:Y:S01]  /*b2c0*/  R2UR UR36, R0 ;  /* 0x00000000002472ca */ /* 0x000fe200000e0000 */
[----:B------:R-:W-:Y:S01]  /*b2d0*/  UIADD3.X UR23, URZ, UR41, URZ, UP0, !UPT ;  /* 0x000000293f177290 */ /* 0x000fe200087fe43f */
[----:B------:R-:W-:Y:S01]  /*b2e0*/  R2UR UR35, R8 ;  /* 0x00000000082372ca */ /* 0x000fe200000e0000 */
[----:B------:R-:W-:Y:S01]  /*b2f0*/  UIADD3.X UR43, URZ, UR41, URZ, UP1, !UPT ;  /* 0x000000293f2b7290 */ /* 0x000fe20008ffe43f */
[----:B------:R-:W-:Y:S01]  /*b300*/  R2UR UR19, R9 ;  /* 0x00000000091372ca */ /* 0x000fe200000e0000 */
[----:B------:R-:W-:Y:S01]  /*b310*/  UIADD3 UR26, UR34, 0x80, URZ ;  /* 0x00000080221a7890 */ /* 0x000fe2000fffe03f */
[----:B------:R-:W-:Y:S01]  /*b320*/  ISETP.GT.AND P2, PT, R16, 0x1, PT ;  /* 0x000000011000780c */ /* 0x000fe20003f44270 */
[----:B------:R-:W-:Y:S01]  /*b330*/  VIADD R5, R5, 0x1 ;  /* 0x0000000105057836 */ /* 0x000fe20000000000 */
[----:B------:R-:W-:Y:S01]  /*b340*/  UMOV UR38, 0x0 ;  /* 0x0000000000267882 */ /* 0x000fe20000000000 */
[----:B------:R-:W-:Y:S01]  /*b350*/  UIADD3 UR32, UR24, 0x180, URZ ;  /* 0x0000018018207890 */ /* 0x000fe2000fffe03f */
[----:B------:R-:W-:Y:S01]  /*b360*/  VIADD R15, R15, 0x100 ;  /* 0x000001000f0f7836 */ /* 0x000fe20000000000 */
[----:B------:R-:W-:Y:S01]  /*b370*/  UIADD3 UR24, UR24, 0x2180, URZ ;  /* 0x0000218018187890 */ /* 0x000fe2000fffe03f */
[----:B------:R-:W-:Y:S01]  /*b380*/  ISETP.NE.AND P1, PT, R5, 0x4, PT ;  /* 0x000000040500780c */ /* 0x000fe20003f25270 */
[----:B------:R-:W-:-:S02]  /*b390*/  UIADD3 UR16, UR8, 0x10180, URZ ;  /* 0x0001018008107890 */ /* 0x000fc4000fffe03f */
[----:B------:R-:W-:Y:S01]  /*b3a0*/  UIADD3 UR8, UR8, 0x15180, URZ ;  /* 0x0001518008087890 */ /* 0x000fe2000fffe03f */
[----:B------:R-:W-:Y:S01]  /*b3b0*/  SEL R7, RZ, 0x1, P1 ;  /* 0x00000001ff077807 */ /* 0x000fe20000800000 */
[----:B------:R-:W-:Y:S01]  /*b3c0*/  UMOV UR39, 0x10000000 ;  /* 0x1000000000277882 */ /* 0x000fe20000000000 */
[----:B------:R-:W-:Y:S01]  /*b3d0*/  UMOV UR25, UR33 ;  /* 0x0000002100197c82 */ /* 0x000fe20008000000 */
[----:B------:R-:W-:Y:S01]  /*b3e0*/  UMOV UR28, UR36 ;  /* 0x00000024001c7c82 */ /* 0x000fe20008000000 */
[----:B------:R-:W-:Y:S01]  /*b3f0*/  UMOV UR27, UR35 ;  /* 0x00000023001b7c82 */ /* 0x000fe20008000000 */
[----:B------:R-:W-:Y:S01]  /*b400*/  UMOV UR17, UR33 ;  /* 0x0000002100117c82 */ /* 0x000fe20008000000 */
[----:B------:R-:W-:Y:S01]  /*b410*/  UMOV UR18, UR34 ;  /* 0x0000002200127c82 */ /* 0x000fe20008000000 */
[----:B------:R-:W-:Y:S01]  /*b420*/  UMOV UR20, UR36 ;  /* 0x0000002400147c82 */ /* 0x000fe20008000000 */
[----:B------:R0:W-:Y:S01]  /*b430*/  UTMALDG.3D [UR32], [UR22], desc[UR38] ;  /* 0x00002620160075b4 */ /* 0x0001e20008011000 */
[----:B------:R-:W-:Y:S01]  /*b440*/  UMOV UR9, UR33 ;  /* 0x0000002100097c82 */ /* 0x000fe20008000000 */
[----:B------:R-:W-:Y:S01]  /*b450*/  UMOV UR11, UR19 ;  /* 0x00000013000b7c82 */ /* 0x000fe20008000000 */
[----:B------:R-:W-:Y:S01]  /*b460*/  UMOV UR12, UR36 ;  /* 0x00000024000c7c82 */ /* 0x000fe20008000000 */
[----:B------:R-:W-:Y:S01]  /*b470*/  UMOV UR10, UR26 ;  /* 0x0000001a000a7c82 */ /* 0x000fe20008000000 */
[----:B------:R-:W-:-:S02]  /*b480*/  LOP3.LUT R4, R4, R7, RZ, 0x3c, !PT ;  /* 0x0000000704047212 */ /* 0x000fc400078e3cff */
[----:B------:R-:W-:Y:S01]  /*b490*/  SEL R5, R5, RZ, P1 ;  /* 0x000000ff05057207 */ /* 0x000fe20000800000 */
[----:B------:R0:W-:Y:S01]  /*b4a0*/  UTMALDG.3D [UR24], [UR22], desc[UR38] ;  /* 0x00002618160075b4 */ /* 0x0001e20008011000 */
[----:B------:R0:W-:Y:S01]  /*b4b0*/  UTMALDG.3D [UR16], [UR42], desc[UR38] ;  /* 0x000026102a0075b4 */ /* 0x0001e20008011000 */
[----:B------:R0:W-:Y:S02]  /*b4c0*/  UTMALDG.3D [UR8], [UR42], desc[UR38] ;  /* 0x000026082a0075b4 */ /* 0x0001e40008011000 */
[----:B0-----:R-:W-:Y:S05]  /*b4d0*/  @P2 BRA `(.L_x_208) ;  /* 0xfffffffc00142947 */ /* 0x001fea000383ffff */
.L_x_204:
[----:B------:R-:W-:Y:S05]  /*b4e0*/  BSYNC B1 ;  /* 0x0000000000017941 */ /* 0x000fea0003800000 */
.L_x_203:
[----:B------:R-:W-:Y:S01]  /*b4f0*/  LOP3.LUT P4, RZ, R12, 0xff, RZ, 0xc0, !PT ;  /* 0x000000ff0cff7812 */ /* 0x000fe2000788c0ff */
[----:B------:R-:W-:Y:S01]  /*b500*/  VIADD R11, R11, UR7 ;  /* 0x000000070b0b7c36 */ /* 0x000fe20008000000 */
[----:B------:R-:W-:Y:S01]  /*b510*/  ULDC.64 UR8, c[0x0][0x650] ;  /* 0x0001940000087ab9 */ /* 0x000fe20000000a00 */
[----:B------:R-:W-:Y:S01]  /*b520*/  BSSY B1, `(.L_x_209) ;  /* 0x000006e000017945 */ /* 0x000fe20003800000 */
[----:B------:R-:W-:Y:S02]  /*b530*/  PRMT R6, RZ, 0x7610, R6 ;  /* 0x00007610ff067816 */ /* 0x000fe40000000006 */
[----:B------:R-:W-:Y:S02]  /*b540*/  SHF.R.U32.HI R0, RZ, 0x2, R11 ;  /* 0x00000002ff007819 */ /* 0x000fe4000001160b */
[----:B------:R-:W-:Y:S02]  /*b550*/  ISETP.GT.U32.AND P1, PT, R11, 0x3, PT ;  /* 0x000000030b00780c */ /* 0x000fe40003f24070 */
[----:B------:R-:W-:-:S02]  /*b560*/  LOP3.LUT R0, R0, 0x1, RZ, 0xc0, !PT ;  /* 0x0000000100007812 */ /* 0x000fc400078ec0ff */
[----:B------:R-:W-:Y:S01]  /*b570*/  LOP3.LUT R11, R11, 0x3, RZ, 0xc0, !PT ;  /* 0x000000030b0b7812 */ /* 0x000fe200078ec0ff */
[----:B------:R-:W0:Y:S01]  /*b580*/  @P4 S2R R5, SR_CgaCtaId ;  /* 0x0000000000054919 */ /* 0x000e220000008800 */
[----:B------:R-:W-:Y:S02]  /*b590*/  @P4 MOV R4, 0x400 ;  /* 0x0000040000044802 */ /* 0x000fe40000000f00 */
[----:B------:R-:W-:Y:S02]  /*b5a0*/  ISETP.NE.U32.AND P2, PT, R0, 0x1, PT ;  /* 0x000000010000780c */ /* 0x000fe40003f45070 */
[----:B------:R-:W-:Y:S02]  /*b5b0*/  PRMT R12, RZ, 0x7610, R12 ;  /* 0x00007610ff0c7816 */ /* 0x000fe4000000000c */
[----:B0-----:R-:W-:Y:S01]  /*b5c0*/  @P4 LEA R4, R5, R4, 0x18 ;  /* 0x0000000405044211 */ /* 0x001fe200078ec0ff */
[----:B------:R-:W-:-:S03]  /*b5d0*/  IMAD.U32 R5, RZ, RZ, UR7 ;  /* 0x00000007ff057e24 */ /* 0x000fc6000f8e00ff */
[----:B------:R0:W-:Y:S01]  /*b5e0*/  @P4 SYNCS.ARRIVE.TRANS64.A1T0 RZ, [R4+URZ+0x78], RZ ;  /* 0x000078ff04ff49a7 */ /* 0x0001e2000810003f */
[----:B------:R-:W-:Y:S02]  /*b5f0*/  IADD3 R2, P4, R2, UR30, RZ ;  /* 0x0000001e02027c10 */ /* 0x000fe4000ff9e0ff */
[----:B------:R-:W-:Y:S02]  /*b600*/  ISETP.LT.U32.AND P1, PT, R5, 0x4, P1 ;  /* 0x000000040500780c */ /* 0x000fe40000f21070 */
[----:B------:R-:W-:Y:S02]  /*b610*/  IADD3.X R3, R3, UR6, RZ, P4, !PT ;  /* 0x0000000603037c10 */ /* 0x000fe4000a7fe4ff */
[----:B------:R-:W-:Y:S01]  /*b620*/  ISETP.GE.U32.AND P4, PT, R2, UR8, PT ;  /* 0x0000000802007c0c */ /* 0x000fe2000bf86070 */
[----:B0-----:R-:W-:Y:S01]  /*b630*/  IMAD.MOV.U32 R4, RZ, RZ, -0x1 ;  /* 0xffffffffff047424 */ /* 0x001fe200078e00ff */
[----:B------:R-:W-:Y:S02]  /*b640*/  ISETP.GT.U32.AND P2, PT, R5, 0x3, !P2 ;  /* 0x000000030500780c */ /* 0x000fe40005744070 */
[----:B------:R-:W-:-:S02]  /*b650*/  SEL R5, RZ, 0x1, !P1 ;  /* 0x00000001ff057807 */ /* 0x000fc40004800000 */
[----:B------:R-:W-:Y:S02]  /*b660*/  ISETP.GE.U32.AND.EX P1, PT, R3, UR9, PT, P4 ;  /* 0x0000000903007c0c */ /* 0x000fe4000bf26140 */
[----:B------:R-:W-:-:S04]  /*b670*/  SEL R0, RZ, 0x1, !P2 ;  /* 0x00000001ff007807 */ /* 0x000fc80005000000 */
[----:B------:R-:W-:Y:S01]  /*b680*/  LOP3.LUT R10, R0, R10, R5, 0x96, !PT ;  /* 0x0000000a000a7212 */ /* 0x000fe200078e9605 */
[----:B------:R-:W-:Y:S02]  /*b690*/  IMAD.MOV.U32 R5, RZ, RZ, -0x1 ;  /* 0xffffffffff057424 */ /* 0x000fe400078e00ff */
[----:B------:R-:W-:-:S04]  /*b6a0*/  IMAD.MOV.U32 R0, RZ, RZ, -0x1 ;  /* 0xffffffffff007424 */ /* 0x000fc800078e00ff */
[----:B------:R-:W-:Y:S05]  /*b6b0*/  @P1 BRA `(.L_x_210) ;  /* 0x0000000400501947 */ /* 0x000fea0003800000 */
[----:B------:R-:W0:Y:S01]  /*b6c0*/  S2UR UR8, SR_CTAID.X ;  /* 0x00000000000879c3 */ /* 0x000e220000002500 */
[----:B------:R-:W-:Y:S01]  /*b6d0*/  ULDC.64 UR10, c[0x0][0x628] ;  /* 0x00018a00000a7ab9 */ /* 0x000fe20000000a00 */
[----:B------:R-:W-:Y:S01]  /*b6e0*/  ULDC UR9, c[0x0][0x150] ;  /* 0x0000540000097ab9 */ /* 0x000fe20000000800 */
[----:B------:R-:W-:Y:S01]  /*b6f0*/  ISETP.NE.U32.AND P1, PT, RZ, UR10, PT ;  /* 0x0000000aff007c0c */ /* 0x000fe2000bf25070 */
[----:B------:R-:W-:Y:S01]  /*b700*/  ULDC UR12, c[0x0][0x630] ;  /* 0x00018c00000c7ab9 */ /* 0x000fe20000000800 */
[----:B------:R-:W-:Y:S01]  /*b710*/  ULDC UR17, c[0x0][0x154] ;  /* 0x0000550000117ab9 */ /* 0x000fe20000000800 */
[----:B------:R-:W-:Y:S01]  /*b720*/  IMAD.MOV.U32 R4, RZ, RZ, R2 ;  /* 0x000000ffff047224 */ /* 0x000fe200078e0002 */
[----:B------:R-:W-:Y:S01]  /*b730*/  ISETP.NE.AND.EX P1, PT, RZ, UR11, PT, P1 ;  /* 0x0000000bff007c0c */ /* 0x000fe2000bf25310 */
[----:B------:R-:W1:Y:S01]  /*b740*/  S2UR UR16, SR_CTAID.Y ;  /* 0x00000000001079c3 */ /* 0x000e620000002600 */
[----:B------:R-:W-:Y:S01]  /*b750*/  IMAD.MOV.U32 R5, RZ, RZ, R3 ;  /* 0x000000ffff057224 */ /* 0x000fe200078e0003 */
[----:B0-----:R-:W-:-:S05]  /*b760*/  I2FP.F32.U32 R0, UR8 ;  /* 0x0000000800007c45 */ /* 0x001fca0008201000 */
[----:B------:R-:W-:-:S05]  /*b770*/  FMUL R14, R0, UR9 ;  /* 0x00000009000e7c20 */ /* 0x000fca0008400000 */
[----:B------:R-:W-:Y:S05]  /*b780*/  @!P1 BRA `(.L_x_211) ;  /* 0x0000000000289947 */ /* 0x000fea0003800000 */
[----:B------:R-:W-:Y:S02]  /*b790*/  ULDC UR9, c[0x0][0x634] ;  /* 0x00018d0000097ab9 */ /* 0x000fe40000000800 */
[----:B------:R-:W-:-:S05]  /*b7a0*/  IADD3 R9, P1, R2, UR9, RZ ;  /* 0x0000000902097c10 */ /* 0x000fca000ff3e0ff */
[----:B------:R-:W-:-:S04]  /*b7b0*/  IMAD.X R13, RZ, RZ, R3, P1 ;  /* 0x000000ffff0d7224 */ /* 0x000fc800008e0603 */
[----:B------:R-:W-:-:S04]  /*b7c0*/  IMAD.WIDE.U32 R6, R13, UR10, RZ ;  /* 0x0000000a0d067c25 */ /* 0x000fc8000f8e00ff */
[----:B------:R-:W-:-:S04]  /*b7d0*/  IMAD.WIDE.U32 R6, P1, R9, UR11, R6 ;  /* 0x0000000b09067c25 */ /* 0x000fc8000f820006 */
[----:B------:R-:W-:-:S04]  /*b7e0*/  IMAD.WIDE.U32 R8, R9, UR10, RZ ;  /* 0x0000000a09087c25 */ /* 0x000fc8000f8e00ff */
[----:B------:R-:W-:Y:S01]  /*b7f0*/  IMAD.X R5, RZ, RZ, RZ, P1 ;  /* 0x000000ffff057224 */ /* 0x000fe200008e06ff */
[----:B------:R-:W-:Y:S01]  /*b800*/  IADD3 RZ, P1, R9, R6, RZ ;  /* 0x0000000609ff7210 */ /* 0x000fe20007f3e0ff */
[----:B------:R-:W-:-:S04]  /*b810*/  IMAD.MOV.U32 R4, RZ, RZ, R7 ;  /* 0x000000ffff047224 */ /* 0x000fc800078e0007 */
[----:B------:R-:W-:-:S08]  /*b820*/  IMAD.WIDE.U32.X R4, R13, UR11, R4, P1 ;  /* 0x0000000b0d047c25 */ /* 0x000fd000088e0404 */
.L_x_211:
[--C-:B------:R-:W-:Y:S01]  /*b830*/  SHF.R.U64 R0, R4, UR12, R5.reuse ;  /* 0x0000000c04007c19 */ /* 0x100fe20008001205 */
[----:B------:R-:W0:Y:S01]  /*b840*/  F2I.U32.TRUNC.NTZ R14, R14 ;  /* 0x0000000e000e7305 */ /* 0x000e22000020f000 */
[----:B------:R-:W-:Y:S01]  /*b850*/  SHF.R.U32.HI R4, RZ, UR12, R5 ;  /* 0x0000000cff047c19 */ /* 0x000fe20008011605 */
[----:B------:R-:W-:Y:S01]  /*b860*/  ULDC.64 UR10, c[0x0][0x620] ;  /* 0x00018800000a7ab9 */ /* 0x000fe20000000a00 */
[----:B------:R-:W-:Y:S01]  /*b870*/  IADD3 R7, P1, RZ, -R0, RZ ;  /* 0x80000000ff077210 */ /* 0x000fe20007f3e0ff */
[----:B------:R-:W-:Y:S01]  /*b880*/  ULDC.64 UR18, c[0x0][0x640] ;  /* 0x0001900000127ab9 */ /* 0x000fe20000000a00 */
[----:B-1----:R-:W-:Y:S01]  /*b890*/  I2FP.F32.U32 R6, UR16 ;  /* 0x0000001000067c45 */ /* 0x002fe20008201000 */
[----:B------:R-:W1:Y:S01]  /*b8a0*/  LDC R16, c[0x0][0x610] ;  /* 0x00018400ff107b82 */ /* 0x000e620000000800 */
[----:B------:R-:W-:Y:S01]  /*b8b0*/  ULDC UR12, c[0x0][0x658] ;  /* 0x00019600000c7ab9 */ /* 0x000fe20000000800 */
[----:B------:R-:W-:Y:S01]  /*b8c0*/  IMAD.X R4, RZ, RZ, ~R4, P1 ;  /* 0x000000ffff047224 */ /* 0x000fe200008e0e04 */
[----:B------:R-:W-:Y:S01]  /*b8d0*/  ISETP.NE.U32.AND P1, PT, RZ, UR18, PT ;  /* 0x00000012ff007c0c */ /* 0x000fe2000bf25070 */
[----:B------:R-:W-:Y:S01]  /*b8e0*/  FMUL R8, R6, UR17 ;  /* 0x0000001106087c20 */ /* 0x000fe20008400000 */
[----:B------:R-:W-:Y:S01]  /*b8f0*/  ULDC UR17, c[0x0][0x648] ;  /* 0x0001920000117ab9 */ /* 0x000fe20000000800 */
[----:B------:R-:W-:Y:S01]  /*b900*/  IMAD R6, R4, UR10, RZ ;  /* 0x0000000a04067c24 */ /* 0x000fe2000f8e02ff */
[----:B------:R-:W-:Y:S01]  /*b910*/  ISETP.NE.AND.EX P1, PT, RZ, UR19, PT, P1 ;  /* 0x00000013ff007c0c */ /* 0x000fe2000bf25310 */
[C---:B------:R-:W-:Y:S01]  /*b920*/  IMAD.WIDE.U32 R4, R7.reuse, UR10, R2 ;  /* 0x0000000a07047c25 */ /* 0x040fe2000f8e0002 */
[----:B0-----:R-:W-:Y:S01]  /*b930*/  R2UR UR9, R14 ;  /* 0x000000000e0972ca */ /* 0x001fe200000e0000 */
[----:B------:R-:W0:Y:S01]  /*b940*/  F2I.U32.TRUNC.NTZ R8, R8 ;  /* 0x0000000800087305 */ /* 0x000e22000020f000 */
[----:B------:R-:W-:Y:S01]  /*b950*/  ULDC UR10, c[0x0][0x618] ;  /* 0x00018600000a7ab9 */ /* 0x000fe20000000800 */
[----:B------:R-:W-:-:S04]  /*b960*/  IMAD R7, R7, UR11, R6 ;  /* 0x0000000b07077c24 */ /* 0x000fc8000f8e0206 */
[----:B------:R-:W-:-:S05]  /*b970*/  IMAD.IADD R5, R5, 0x1, R7 ;  /* 0x0000000105057824 */ /* 0x000fca00078e0207 */
[--C-:B------:R-:W-:Y:S02]  /*b980*/  SHF.R.U64 R14, R4, UR10, R5.reuse ;  /* 0x0000000a040e7c19 */ /* 0x100fe40008001205 */
[----:B------:R-:W-:Y:S01]  /*b990*/  SHF.R.U32.HI R5, RZ, UR10, R5 ;  /* 0x0000000aff057c19 */ /* 0x000fe20008011605 */
[----:B------:R-:W-:Y:S01]  /*b9a0*/  ULDC UR10, c[0x0][0x608] ;  /* 0x00018200000a7ab9 */ /* 0x000fe20000000800 */
[----:B0-----:R-:W-:Y:S02]  /*b9b0*/  R2UR UR11, R8 ;  /* 0x00000000080b72ca */ /* 0x001fe400000e0000 */
[--C-:B------:R-:W-:Y:S02]  /*b9c0*/  SHF.R.U64 R15, R14, UR10, R5.reuse ;  /* 0x0000000a0e0f7c19 */ /* 0x100fe40008001205 */
[----:B------:R-:W-:Y:S01]  /*b9d0*/  SHF.R.U32.HI R4, RZ, UR10, R5 ;  /* 0x0000000aff047c19 */ /* 0x000fe20008011605 */
[----:B------:R-:W-:-:S03]  /*b9e0*/  UIADD3 UR10, -UR9, URZ, URZ ;  /* 0x0000003f090a7290 */ /* 0x000fc6000fffe13f */
[--C-:B------:R-:W-:Y:S01]  /*b9f0*/  SHF.R.U64 R17, R15, UR12, R4.reuse ;  /* 0x0000000c0f117c19 */ /* 0x100fe20008001204 */
[----:B------:R-:W-:Y:S01]  /*ba00*/  ULDC UR9, c[0x0][0x144] ;  /* 0x0000510000097ab9 */ /* 0x000fe20000000800 */
[----:B------:R-:W-:-:S03]  /*ba10*/  SHF.R.U32.HI R5, RZ, UR12, R4 ;  /* 0x0000000cff057c19 */ /* 0x000fc60008011604 */
[----:B------:R-:W-:Y:S01]  /*ba20*/  IMAD.MOV.U32 R4, RZ, RZ, R17 ;  /* 0x000000ffff047224 */ /* 0x000fe200078e0011 */
[----:B------:R-:W-:Y:S06]  /*ba30*/  @!P1 BRA `(.L_x_212) ;  /* 0x0000000000289947 */ /* 0x000fec0003800000 */
        /* <DEDUP_REMOVED lines=10> */
.L_x_212:
[----:B------:R-:W-:Y:S01]  /*bae0*/  UIADD3 UR11, -UR11, URZ, URZ ;  /* 0x0000003f0b0b7290 */ /* 0x000fe2000fffe13f */
[----:B------:R-:W-:Y:S01]  /*baf0*/  SHF.R.U64 R5, R4, UR17, R5 ;  /* 0x0000001104057c19 */ /* 0x000fe20008001205 */
[----:B------:R-:W-:Y:S01]  /*bb00*/  UIMAD UR8, UR9, UR10, UR8 ;  /* 0x0000000a090872a4 */ /* 0x000fe2000f8e0208 */
[----:B------:R-:W-:Y:S02]  /*bb10*/  LOP3.LUT R4, R15, UR14, RZ, 0xc0, !PT ;  /* 0x0000000e0f047c12 */ /* 0x000fe4000f8ec0ff */
[----:B------:R-:W-:Y:S01]  /*bb20*/  ULDC UR9, c[0x0][0x148] ;  /* 0x0000520000097ab9 */ /* 0x000fe20000000800 */
[----:B------:R-:W-:Y:S01]  /*bb30*/  IMAD.MOV R6, RZ, RZ, -R5 ;  /* 0x000000ffff067224 */ /* 0x000fe200078e0a05 */
[----:B------:R-:W-:Y:S01]  /*bb40*/  @UP2 UIMAD UR8, UR9, UR11, UR16 ;  /* 0x0000000b090822a4 */ /* 0x000fe2000f8e0210 */
[----:B------:R-:W-:Y:S01]  /*bb50*/  IMAD R5, R5, UR13, R4 ;  /* 0x0000000d05057c24 */ /* 0x000fe2000f8e0204 */
[----:B------:R-:W-:Y:S01]  /*bb60*/  LOP3.LUT R7, R14, UR4, RZ, 0xc0, !PT ;  /* 0x000000040e077c12 */ /* 0x000fe2000f8ec0ff */
[----:B------:R-:W-:Y:S01]  /*bb70*/  ULDC UR9, c[0x0][0x638] ;  /* 0x00018e0000097ab9 */ /* 0x000fe20000000800 */
[----:B------:R-:W-:Y:S01]  /*bb80*/  PLOP3.LUT P1, PT, PT, PT, UP2, 0x80, 0x0 ;  /* 0x000000000000781c */ /* 0x000fe20003f2f028 */
[----:B------:R-:W-:-:S02]  /*bb90*/  IMAD R4, R6, UR9, R17 ;  /* 0x0000000906047c24 */ /* 0x000fc4000f8e0211 */
[----:B-1----:R-:W-:Y:S01]  /*bba0*/  IMAD R5, R5, R16, UR8 ;  /* 0x0000000805057e24 */ /* 0x002fe2000f8e0210 */
[----:B------:R-:W-:Y:S01]  /*bbb0*/  ULDC UR8, c[0x0][0x600] ;  /* 0x0001800000087ab9 */ /* 0x000fe20000000800 */
[----:B------:R-:W-:Y:S02]  /*bbc0*/  IMAD.MOV.U32 R6, RZ, RZ, 0x1 ;  /* 0x00000001ff067424 */ /* 0x000fe400078e00ff */
[----:B------:R-:W-:-:S05]  /*bbd0*/  IMAD R8, R4, UR8, R7 ;  /* 0x0000000804087c24 */ /* 0x000fca000f8e0207 */
[----:B------:R-:W-:Y:S02]  /*bbe0*/  SEL R4, R8, R5, !P1 ;  /* 0x0000000508047207 */ /* 0x000fe40004800000 */
[----:B------:R-:W-:-:S07]  /*bbf0*/  SEL R5, R5, R8, !P1 ;  /* 0x0000000805057207 */ /* 0x000fce0004800000 */
.L_x_210:
[----:B------:R-:W-:Y:S05]  /*bc00*/  BSYNC B1 ;  /* 0x0000000000017941 */ /* 0x000fea0003800000 */
.L_x_209:
[----:B------:R-:W-:-:S13]  /*bc10*/  LOP3.LUT P1, RZ, R6, 0xff, RZ, 0xc0, !PT ;  /* 0x000000ff06ff7812 */ /* 0x000fda000782c0ff */
[----:B------:R-:W-:Y:S05]  /*bc20*/  @P1 BRA `(.L_x_213) ;  /* 0xfffffff4000c1947 */ /* 0x000fea000383ffff */
[----:B------:R-:W-:Y:S05]  /*bc30*/  BSYNC B0 ;  /* 0x0000000000007941 */ /* 0x000fea0003800000 */
.L_x_201:
[----:B------:R-:W-:-:S03]  /*bc40*/  UMOV UR8, 0xffffffff ;  /* 0xffffffff00087882 */ /* 0x000fc60000000000 */
[----:B------:R-:W-:Y:S05]  /*bc50*/  BRA.DIV UR8, `(.L_x_214) ;  /* 0x0000000608487947 */ /* 0x000fea000b800000 */
[----:B------:R-:W-:-:S13]  /*bc60*/  ELECT P0, URZ, PT ;  /* 0x00000000003f782f */ /* 0x000fda0003800000 */
.L_x_230:
[----:B------:R-:W-:Y:S04]  /*bc70*/  BSSY B0, `(.L_x_215) ;  /* 0x000002c000007945 */ /* 0x000fe80003800000 */
[----:B------:R-:W-:Y:S05]  /*bc80*/  @!P0 BRA `(.L_x_216) ;  /* 0x0000000000a88947 */ /* 0x000fea0003800000 */
[----:B------:R-:W-:-:S04]  /*bc90*/  ULOP3.LUT UR8, UR5, 0x2, URZ, 0xfc, !UPT ;  /* 0x0000000205087892 */ /* 0x000fc8000f8efc3f */
[----:B------:R-:W-:-:S06]  /*bca0*/  UISETP.NE.AND UP0, UPT, UR8, 0x3, UPT ;  /* 0x000000030800788c */ /* 0x000fcc000bf05270 */
[----:B------:R-:W-:-:S13]  /*bcb0*/  PLOP3.LUT P0, PT, PT, PT, UP0, 0x80, 0x0 ;  /* 0x000000000000781c */ /* 0x000fda0003f0f008 */
[----:B------:R-:W-:Y:S05]  /*bcc0*/  @!P0 BRA `(.L_x_217) ;  /* 0x0000000000048947 */ /* 0x000fea0003800000 */
[----:B------:R-:W-:Y:S01]  /*bcd0*/  BPT.TRAP 0x1 ;  /* 0x000000040000795c */ /* 0x000fe20000300000 */
.L_x_217:
[----:B------:R-:W0:Y:S01]  /*bce0*/  S2R R3, SR_CgaCtaId ;  /* 0x0000000000037919 */ /* 0x000e220000008800 */
[----:B------:R-:W-:Y:S02]  /*bcf0*/  MOV R0, 0x400 ;  /* 0x0000040000007802 */ /* 0x000fe40000000f00 */
[----:B------:R-:W-:Y:S02]  /*bd00*/  SHF.L.U32 R2, R10, 0x1f, RZ ;  /* 0x0000001f0a027819 */ /* 0x000fe400000006ff */
[----:B0-----:R-:W-:-:S05]  /*bd10*/  LEA R0, R3, R0, 0x18 ;  /* 0x0000000003007211 */ /* 0x001fca00078ec0ff */
[----:B------:R-:W-:-:S04]  /*bd20*/  VIADD R0, R0, 0x20 ;  /* 0x0000002000007836 */ /* 0x000fc80000000000 */
[C---:B------:R-:W-:Y:S02]  /*bd30*/  IMAD R5, R11.reuse, 0x8, R0 ;  /* 0x000000080b057824 */ /* 0x040fe400078e0200 */
[----:B------:R-:W-:Y:S02]  /*bd40*/  VIADD R11, R11, 0x1 ;  /* 0x000000010b0b7836 */ /* 0x000fe40000000000 */
[----:B------:R-:W0:Y:S03]  /*bd50*/  SYNCS.PHASECHK.TRANS64.TRYWAIT P0, [R5+URZ], R2 ;  /* 0x00000002050075a7 */ /* 0x000e26000800017f */
[----:B------:R-:W-:-:S04]  /*bd60*/  ISETP.NE.AND P1, PT, R11, 0x4, PT ;  /* 0x000000040b00780c */ /* 0x000fc80003f25270 */
[----:B------:R-:W-:Y:S02]  /*bd70*/  SEL R3, RZ, 0x1, P1 ;  /* 0x00000001ff037807 */ /* 0x000fe40000800000 */
[----:B------:R-:W-:Y:S02]  /*bd80*/  SEL R11, R11, RZ, P1 ;  /* 0x000000ff0b0b7207 */ /* 0x000fe40000800000 */
[----:B------:R-:W-:-:S03]  /*bd90*/  LOP3.LUT R10, R10, R3, RZ, 0x3c, !PT ;  /* 0x000000030a0a7212 */ /* 0x000fc600078e3cff */
[----:B------:R-:W-:Y:S01]  /*bda0*/  IMAD R7, R11, 0x8, R0 ;  /* 0x000000080b077824 */ /* 0x000fe200078e0200 */
[----:B------:R-:W-:Y:S01]  /*bdb0*/  SHF.L.U32 R4, R10, 0x1f, RZ ;  /* 0x0000001f0a047819 */ /* 0x000fe200000006ff */
[----:B0-----:R-:W-:Y:S06]  /*bdc0*/  @!P0 BRA `(.L_x_218) ;  /* 0x0000000400108947 */ /* 0x001fec0003800000 */
.L_x_231:
[----:B------:R-:W1:Y:S01]  /*bdd0*/  SYNCS.PHASECHK.TRANS64.TRYWAIT P0, [R7+URZ], R4 ;  /* 0x00000004070075a7 */ /* 0x000e62000800017f */
[----:B0-----:R-:W-:-:S05]  /*bde0*/  VIADD R2, R11, 0x1 ;  /* 0x000000010b027836 */ /* 0x001fca0000000000 */
[----:B------:R-:W-:-:S04]  /*bdf0*/  ISETP.NE.AND P1, PT, R2, 0x4, PT ;  /* 0x000000040200780c */ /* 0x000fc80003f25270 */
[----:B------:R-:W-:Y:S02]  /*be00*/  SEL R3, RZ, 0x1, P1 ;  /* 0x00000001ff037807 */ /* 0x000fe40000800000 */
[----:B------:R-:W-:Y:S02]  /*be10*/  SEL R9, R2, RZ, P1 ;  /* 0x000000ff02097207 */ /* 0x000fe40000800000 */
[----:B------:R-:W-:-:S03]  /*be20*/  LOP3.LUT R11, R10, R3, RZ, 0x3c, !PT ;  /* 0x000000030a0b7212 */ /* 0x000fc600078e3cff */
[----:B------:R-:W-:Y:S01]  /*be30*/  IMAD R6, R9, 0x8, R0 ;  /* 0x0000000809067824 */ /* 0x000fe200078e0200 */
[----:B------:R-:W-:Y:S01]  /*be40*/  SHF.L.U32 R5, R11, 0x1f, RZ ;  /* 0x0000001f0b057819 */ /* 0x000fe200000006ff */
[----:B-1----:R-:W-:Y:S06]  /*be50*/  @!P0 BRA `(.L_x_219) ;  /* 0x0000000400008947 */ /* 0x002fec0003800000 */
.L_x_232:
[----:B------:R-:W1:Y:S01]  /*be60*/  SYNCS.PHASECHK.TRANS64.TRYWAIT P0, [R6+URZ], R5 ;  /* 0x00000005060075a7 */ /* 0x000e62000800017f */
[----:B------:R-:W-:-:S05]  /*be70*/  VIADD R2, R9, 0x1 ;  /* 0x0000000109027836 */ /* 0x000fca0000000000 */
[----:B------:R-:W-:-:S04]  /*be80*/  ISETP.NE.AND P1, PT, R2, 0x4, PT ;  /* 0x000000040200780c */ /* 0x000fc80003f25270 */
[----:B0-----:R-:W-:Y:S02]  /*be90*/  SEL R4, RZ, 0x1, P1 ;  /* 0x00000001ff047807 */ /* 0x001fe40000800000 */
[----:B------:R-:W-:Y:S02]  /*bea0*/  SEL R3, R2, RZ, P1 ;  /* 0x000000ff02037207 */ /* 0x000fe40000800000 */
[----:B------:R-:W-:Y:S01]  /*beb0*/  LOP3.LUT R4, R11, R4, RZ, 0x3c, !PT ;  /* 0x000000040b047212 */ /* 0x000fe200078e3cff */
[----:B-1----:R-:W-:Y:S06]  /*bec0*/  @!P0 BRA `(.L_x_220) ;  /* 0x0000000000f88947 */ /* 0x002fec0003800000 */
.L_x_233:
[----:B------:R-:W-:Y:S01]  /*bed0*/  IMAD R3, R3, 0x8, R0 ;  /* 0x0000000803037824 */ /* 0x000fe200078e0200 */
[----:B------:R-:W-:-:S07]  /*bee0*/  SHF.L.U32 R0, R4, 0x1f, RZ ;  /* 0x0000001f04007819 */ /* 0x000fce00000006ff */
.L_x_221:
[----:B-1----:R1:W2:Y:S02]  /*bef0*/  SYNCS.PHASECHK.TRANS64.TRYWAIT P0, [R3+URZ], R0 ;  /* 0x00000000030075a7 */ /* 0x0022a4000800017f */
[----:B--2---:R-:W-:Y:S05]  /*bf00*/  @!P0 NANOSLEEP.SYNCS 0x989680 ;  /* 0x009896800000895d */ /* 0x004fea0003900000 */
[----:B------:R-:W2:Y:S02]  /*bf10*/  @!P0 SYNCS.PHASECHK.TRANS64 P0, [R3+URZ], R0 ;  /* 0x00000000030085a7 */ /* 0x000ea4000800007f */
[----:B--2---:R-:W-:Y:S05]  /*bf20*/  @!P0 BRA `(.L_x_221) ;  /* 0xfffffffc00f08947 */ /* 0x004fea000383ffff */
.L_x_216:
[----:B------:R-:W-:Y:S05]  /*bf30*/  BSYNC B0 ;  /* 0x0000000000007941 */ /* 0x000fea0003800000 */
.L_x_215:
[----:B------:R-:W-:Y:S05]  /*bf40*/  EXIT ;  /* 0x000000000000794d */ /* 0x000fea0003800000 */
.L_x_14:
[----:B0-----:R0:W1:Y:S02]  /*bf50*/  SYNCS.PHASECHK.TRANS64.TRYWAIT P0, [R11+URZ+-0x8], R12 ;  /* 0xfffff80c0b0075a7 */ /* 0x001064000800017f */
[----:B-1----:R-:W-:Y:S05]  /*bf60*/  @!P0 NANOSLEEP.SYNCS 0x989680 ;  /* 0x009896800000895d */ /* 0x002fea0003900000 */
[----:B------:R-:W1:Y:S02]  /*bf70*/  @!P0 SYNCS.PHASECHK.TRANS64 P0, [R11+URZ+-0x8], R12 ;  /* 0xfffff80c0b0085a7 */ /* 0x000e64000800007f */
[----:B-1----:R-:W-:Y:S05]  /*bf80*/  @!P0 BRA `(.L_x_14) ;  /* 0xfffffffc00f08947 */ /* 0x002fea000383ffff */
[----:B------:R-:W-:Y:S05]  /*bf90*/  BRA `(.L_x_222) ;  /* 0xffffff54006c7947 */ /* 0x000fea000383ffff */
.L_x_19:
[----:B-1----:R-:W-:-:S04]  /*bfa0*/  IMAD.U32 R13, RZ, RZ, UR4 ;  /* 0x00000004ff0d7e24 */ /* 0x002fc8000f8e00ff */
[----:B------:R1:W2:Y:S03]  /*bfb0*/  SYNCS.PHASECHK.TRANS64.TRYWAIT P0, [R13+URZ], R12 ;  /* 0x0000000c0d0075a7 */ /* 0x0002a6000800017f */
[----:B--2---:R-:W-:Y:S05]  /*bfc0*/  @!P0 NANOSLEEP.SYNCS 0x989680 ;  /* 0x009896800000895d */ /* 0x004fea0003900000 */
[----:B------:R-:W2:Y:S02]  /*bfd0*/  @!P0 SYNCS.PHASECHK.TRANS64 P0, [R13+URZ], R12 ;  /* 0x0000000c0d0085a7 */ /* 0x000ea4000800007f */
[----:B--2---:R-:W-:Y:S05]  /*bfe0*/  @!P0 BRA `(.L_x_19) ;  /* 0xfffffffc00ec8947 */ /* 0x004fea000383ffff */
[----:B------:R-:W-:Y:S05]  /*bff0*/  BRA `(.L_x_18) ;  /* 0xffffff5800dc7947 */ /* 0x000fea000383ffff */
.L_x_25:
[----:B-1----:R-:W-:-:S04]  /*c000*/  IMAD.U32 R178, RZ, RZ, UR20 ;  /* 0x00000014ffb27e24 */ /* 0x002fc8000f8e00ff */
[----:B------:R1:W2:Y:S03]  /*c010*/  SYNCS.PHASECHK.TRANS64.TRYWAIT P0, [R178+URZ], R13 ;  /* 0x0000000db20075a7 */ /* 0x0002a6000800017f */
[----:B--2---:R-:W-:Y:S05]  /*c020*/  @!P0 NANOSLEEP.SYNCS 0x989680 ;  /* 0x009896800000895d */ /* 0x004fea0003900000 */
[----:B------:R-:W2:Y:S02]  /*c030*/  @!P0 SYNCS.PHASECHK.TRANS64 P0, [R178+URZ], R13 ;  /* 0x0000000db20085a7 */ /* 0x000ea4000800007f */
[----:B--2---:R-:W-:Y:S05]  /*c040*/  @!P0 BRA `(.L_x_25) ;  /* 0xfffffffc00ec8947 */ /* 0x004fea000383ffff */
[----:B------:R-:W-:Y:S05]  /*c050*/  BRA `(.L_x_24) ;  /* 0xffffff6c00f87947 */ /* 0x000fea000383ffff */
.L_x_33:
[----:B--2---:R2:W4:Y:S02]  /*c060*/  SYNCS.PHASECHK.TRANS64.TRYWAIT P0, [R11+URZ+0x8], R12 ;  /* 0x0000080c0b0075a7 */ /* 0x004524000800017f */
[----:B----4-:R-:W-:Y:S05]  /*c070*/  @!P0 NANOSLEEP.SYNCS 0x989680 ;  /* 0x009896800000895d */ /* 0x010fea0003900000 */
[----:B------:R-:W4:Y:S02]  /*c080*/  @!P0 SYNCS.PHASECHK.TRANS64 P0, [R11+URZ+0x8], R12 ;  /* 0x0000080c0b0085a7 */ /* 0x000f24000800007f */
[----:B----4-:R-:W-:Y:S05]  /*c090*/  @!P0 BRA `(.L_x_33) ;  /* 0xfffffffc00f08947 */ /* 0x010fea000383ffff */
[----:B------:R-:W-:Y:S05]  /*c0a0*/  BRA `(.L_x_223) ;  /* 0xffffff8800287947 */ /* 0x000fea000383ffff */
.L_x_202:
[----:B------:R-:W-:Y:S01]  /*c0b0*/  BSSY B1, `(.L_x_224) ;  /* 0x0000006000017945 */ /* 0x000fe20003800000 */
[----:B------:R-:W-:-:S07]  /*c0c0*/  IMAD.MOV.U32 R6, RZ, RZ, -0x1 ;  /* 0xffffffffff067424 */ /* 0x000fce00078e00ff */
[----:B------:R-:W-:Y:S05]  /*c0d0*/  WARPSYNC.COLLECTIVE R6, `(.L_x_225) ;  /* 0x00000000060c7348 */ /* 0x000fea0003c00000 */
[----:B------:R-:W-:Y:S02]  /*c0e0*/  ELECT P1, UR62, PT ;  /* 0x00000000003e782f */ /* 0x000fe40003820000 */
[----:B------:R-:W-:Y:S01]  /*c0f0*/  MOV R6, UR62 ;  /* 0x0000003e00067c02 */ /* 0x000fe20008000f00 */
[----:B------:R-:W-:Y:S10]  /*c100*/  ENDCOLLECTIVE ;  /* 0x000000000000791b */ /* 0x000ff40003800000 */
.L_x_225:
[----:B------:R-:W-:Y:S05]  /*c110*/  BSYNC B1 ;  /* 0x0000000000017941 */ /* 0x000fea0003800000 */
.L_x_224:
[----:B------:R-:W-:Y:S05]  /*c120*/  BRA `(.L_x_226) ;  /* 0xffffffec00d87947 */ /* 0x000fea000383ffff */
.L_x_205:
[----:B-1----:R1:W2:Y:S02]  /*c130*/  SYNCS.PHASECHK.TRANS64.TRYWAIT P1, [R13+URZ+0x20], R6 ;  /* 0x000020060d0075a7 */ /* 0x0022a4000802017f */
[----:B--2---:R-:W-:Y:S05]  /*c140*/  @!P1 NANOSLEEP.SYNCS 0x989680 ;  /* 0x009896800000995d */ /* 0x004fea0003900000 */
[----:B------:R-:W2:Y:S02]  /*c150*/  @!P1 SYNCS.PHASECHK.TRANS64 P1, [R13+URZ+0x20], R6 ;  /* 0x000020060d0095a7 */ /* 0x000ea4000802007f */
[----:B--2---:R-:W-:Y:S05]  /*c160*/  @!P1 BRA `(.L_x_205) ;  /* 0xfffffffc00f09947 */ /* 0x004fea000383ffff */
[----:B------:R-:W-:Y:S05]  /*c170*/  BRA `(.L_x_227) ;  /* 0xfffffff0000c7947 */ /* 0x000fea000383ffff */
.L_x_214:
[----:B------:R-:W-:Y:S01]  /*c180*/  BSSY B0, `(.L_x_228) ;  /* 0x0000006000007945 */ /* 0x000fe20003800000 */
[----:B------:R-:W-:-:S07]  /*c190*/  IMAD.MOV.U32 R6, RZ, RZ, -0x1 ;  /* 0xffffffffff067424 */ /* 0x000fce00078e00ff */
[----:B------:R-:W-:Y:S05]  /*c1a0*/  WARPSYNC.COLLECTIVE R6, `(.L_x_229) ;  /* 0x00000000060c7348 */ /* 0x000fea0003c00000 */
[----:B------:R-:W-:Y:S02]  /*c1b0*/  ELECT P1, UR62, PT ;  /* 0x00000000003e782f */ /* 0x000fe40003820000 */
[----:B------:R-:W-:Y:S01]  /*c1c0*/  MOV R6, UR62 ;  /* 0x0000003e00067c02 */ /* 0x000fe20008000f00 */
[----:B------:R-:W-:Y:S10]  /*c1d0*/  ENDCOLLECTIVE ;  /* 0x000000000000791b */ /* 0x000ff40003800000 */
.L_x_229:
[----:B------:R-:W-:Y:S05]  /*c1e0*/  BSYNC B0 ;  /* 0x0000000000007941 */ /* 0x000fea0003800000 */
.L_x_228:
[----:B------:R-:W-:Y:S01]  /*c1f0*/  PLOP3.LUT P0, PT, P1, PT, PT, 0x80, 0x0 ;  /* 0x000000000000781c */ /* 0x000fe20000f0f070 */
[----:B------:R-:W-:-:S12]  /*c200*/  BRA `(.L_x_230) ;  /* 0xfffffff800987947 */ /* 0x000fd8000383ffff */
.L_x_218:
[----:B0-----:R0:W1:Y:S02]  /*c210*/  SYNCS.PHASECHK.TRANS64.TRYWAIT P0, [R5+URZ], R2 ;  /* 0x00000002050075a7 */ /* 0x001064000800017f */
[----:B-1----:R-:W-:Y:S05]  /*c220*/  @!P0 NANOSLEEP.SYNCS 0x989680 ;  /* 0x009896800000895d */ /* 0x002fea0003900000 */
[----:B------:R-:W1:Y:S02]  /*c230*/  @!P0 SYNCS.PHASECHK.TRANS64 P0, [R5+URZ], R2 ;  /* 0x00000002050085a7 */ /* 0x000e64000800007f */
[----:B-1----:R-:W-:Y:S05]  /*c240*/  @!P0 BRA `(.L_x_218) ;  /* 0xfffffffc00f08947 */ /* 0x002fea000383ffff */
[----:B------:R-:W-:Y:S05]  /*c250*/  BRA `(.L_x_231) ;  /* 0xfffffff800dc7947 */ /* 0x000fea000383ffff */
.L_x_219:
[----:B0-----:R0:W1:Y:S02]  /*c260*/  SYNCS.PHASECHK.TRANS64.TRYWAIT P0, [R7+URZ], R4 ;  /* 0x00000004070075a7 */ /* 0x001064000800017f */
[----:B-1----:R-:W-:Y:S05]  /*c270*/  @!P0 NANOSLEEP.SYNCS 0x989680 ;  /* 0x009896800000895d */ /* 0x002fea0003900000 */
[----:B------:R-:W1:Y:S02]  /*c280*/  @!P0 SYNCS.PHASECHK.TRANS64 P0, [R7+URZ], R4 ;  /* 0x00000004070085a7 */ /* 0x000e64000800007f */
[----:B-1----:R-:W-:Y:S05]  /*c290*/  @!P0 BRA `(.L_x_219) ;  /* 0xfffffffc00f08947 */ /* 0x002fea000383ffff */
[----:B------:R-:W-:Y:S05]  /*c2a0*/  BRA `(.L_x_232) ;  /* 0xfffffff800ec7947 */ /* 0x000fea000383ffff */
.L_x_220:
[----:B0-----:R0:W1:Y:S02]  /*c2b0*/  SYNCS.PHASECHK.TRANS64.TRYWAIT P0, [R6+URZ], R5 ;  /* 0x00000005060075a7 */ /* 0x001064000800017f */
[----:B-1----:R-:W-:Y:S05]  /*c2c0*/  @!P0 NANOSLEEP.SYNCS 0x989680 ;  /* 0x009896800000895d */ /* 0x002fea0003900000 */
[----:B------:R-:W1:Y:S02]  /*c2d0*/  @!P0 SYNCS.PHASECHK.TRANS64 P0, [R6+URZ], R5 ;  /* 0x00000005060085a7 */ /* 0x000e64000800007f */
[----:B-1----:R-:W-:Y:S05]  /*c2e0*/  @!P0 BRA `(.L_x_220) ;  /* 0xfffffffc00f08947 */ /* 0x002fea000383ffff */
[----:B------:R-:W-:Y:S05]  /*c2f0*/  BRA `(.L_x_233) ;  /* 0xfffffff800f47947 */ /* 0x000fea000383ffff */
.L_x_234:
[----:B------:R-:W-:-:S00]  /*c300*/  BRA `(.L_x_234) ;  /* 0xfffffffc00fc7947 */ /* 0x000fc0000383ffff */
[----:B------:R-:W-:-:S00]  /*c310*/  NOP ;  /* 0x0000000000007918 */ /* 0x000fc00000000000 */
        /* <DEDUP_REMOVED lines=14> */
.L_x_235:


//--------------------- .nv.shared._ZN7cutlass13device_kernelINS_4gemm6kernel13GemmUniversalIN4cute5tupleIJiiiiEEENS1_10collective13CollectiveMmaINS1_37MainloopSm90TmaGmmaWarpSpecializedFP8ILi4ENS5_IJNS4_1CILi1EEESB_SB_EEENS1_32KernelTmaWarpSpecializedPingpongEEENS5_IJNSA_ILi64EEENSA_ILi160EEENSA_ILi256EEEEEENS_12float_e4m3_tENS5_IJlSB_lEEESJ_SK_NS4_8TiledMMAINS4_8MMA_AtomIJNS4_4SM904GMMA30MMA_64x32x32_F32E4M3E4M3_SS_TNILNSO_7ScaleInE1ELSQ_1EEEEEENS4_6LayoutISC_NS5_IJNSA_ILi0EEESU_SU_EEEEENS5_IJNS4_10UnderscoreESX_SX_EEEEENS4_13SM90_TMA_LOADENS4_14ComposedLayoutINS4_7SwizzleILi3ELi4ELi3EEENS4_18smem_ptr_flag_bitsILi8EEENST_INS5_IJNSA_ILi8EEENSA_ILi128EEEEEENS5_IJS17_SB_EEEEEEEvNS4_8identityES10_S1B_vS1C_EENS_8epilogue10collective6detail29Sm90TmaWarpSpecializedAdapterINS1F_15DefaultEpilogueISJ_SK_SK_NS1E_6thread17LinearCombinationISJ_Li1EffLNS1J_9ScaleType4KindE0ELNS_15FloatRoundStyleE2ESJ_EENS1_15EpilogueDefaultEEEEEvvEEEEvNT_6ParamsE --------------------------
	.section	.nv.shared._ZN7cutlass13device_kernelINS_4gemm6kernel13GemmUniversalIN4cute5tupleIJiiiiEEENS1_10collective13CollectiveMmaINS1_37MainloopSm90TmaGmmaWarpSpecializedFP8ILi4ENS5_IJNS4_1CILi1EEESB_SB_EEENS1_32KernelTmaWarpSpecializedPingpongEEENS5_IJNSA_ILi64EEENSA_ILi160EEENSA_ILi256EEEEEENS_12float_e4m3_tENS5_IJlSB_lEEESJ_SK_NS4_8TiledMMAINS4_8MMA_AtomIJNS4_4SM904GMMA30MMA_64x32x32_F32E4M3E4M3_SS_TNILNSO_7ScaleInE1ELSQ_1EEEEEENS4_6LayoutISC_NS5_IJNSA_ILi0EEESU_SU_EEEEENS5_IJNS4_10UnderscoreESX_SX_EEEEENS4_13SM90_TMA_LOADENS4_14ComposedLayoutINS4_7SwizzleILi3ELi4ELi3EEENS4_18smem_ptr_flag_bitsILi8EEENST_INS5_IJNSA_ILi8EEENSA_ILi128EEEEEENS5_IJS17_SB_EEEEEEEvNS4_8identityES10_S1B_vS1C_EENS_8epilogue10collective6detail29Sm90TmaWarpSpecializedAdapterINS1F_15DefaultEpilogueISJ_SK_SK_NS1E_6thread17LinearCombinationISJ_Li1EffLNS1J_9ScaleType4KindE0ELNS_15FloatRoundStyleE2ESJ_EENS1_15EpilogueDefaultEEEEEvvEEEEvNT_6ParamsE,"aw",@nobits
	.sectionflags	@""
	.align	16
	.zero		1024


//--------------------- .nv.shared.reserved.0     --------------------------
	.section	.nv.shared.reserved.0,"aw",@nobits
	.weak		__nv_reservedSMEM_offset_0_alias
	.size		__nv_reservedSMEM_offset_0_alias, 0, 0
	.other		__nv_reservedSMEM_offset_0_alias,@"STO_CUDA_RESERVED_SHARED STV_DEFAULT"
__nv_reservedSMEM_offset_0_alias:
	.zero		0


//--------------------- .nv.global                --------------------------
	.section	.nv.global,"aw",@nobits
.nv.global:
	.type		_ZN40_INTERNAL_d8b3f645_4_k_cu_917fd0fb_104844cute1_E,@object
	.size		_ZN40_INTERNAL_d8b3f645_4_k_cu_917fd0fb_104844cute1_E,(_ZN40_INTERNAL_d8b3f645_4_k_cu_917fd0fb_104844cuda3std3__45__cpo6cbeginE - _ZN40_INTERNAL_d8b3f645_4_k_cu_917fd0fb_104844cute1_E)
_ZN40_INTERNAL_d8b3f645_4_k_cu_917fd0fb_104844cute1_E:
	.zero		1
	.type		_ZN40_INTERNAL_d8b3f645_4_k_cu_917fd0fb_104844cuda3std3__45__cpo6cbeginE,@object
	.size		_ZN40_INTERNAL_d8b3f645_4_k_cu_917fd0fb_104844cuda3std3__45__cpo6cbeginE,(_ZN40_INTERNAL_d8b3f645_4_k_cu_917fd0fb_104844cuda3std3__48in_placeE - _ZN40_INTERNAL_d8b3f645_4_k_cu_917fd0fb_104844cuda3std3__45__cpo6cbeginE)
_ZN40_INTERNAL_d8b3f645_4_k_cu_917fd0fb_104844cuda3std3__45__cpo6cbeginE:
	.zero		1
	.type		_ZN40_INTERNAL_d8b3f645_4_k_cu_917fd0fb_104844cuda3std3__48in_placeE,@object
	.size		_ZN40_INTERNAL_d8b3f645_4_k_cu_917fd0fb_104844cuda3std3__48in_placeE,(_ZN40_INTERNAL_d8b3f645_4_k_cu_917fd0fb_104844cuda3std6ranges3__45__cpo9iter_moveE - _ZN40_INTERNAL_d8b3f645_4_k_cu_917fd0fb_104844cuda3std3__48in_placeE)
_ZN40_INTERNAL_d8b3f645_4_k_cu_917fd0fb_104844cuda3std3__48in_placeE:
	.zero		1
	.type		_ZN40_INTERNAL_d8b3f645_4_k_cu_917fd0fb_104844cuda3std6ranges3__45__cpo9iter_moveE,@object
	.size		_ZN40_INTERNAL_d8b3f645_4_k_cu_917fd0fb_104844cuda3std6ranges3__45__cpo9iter_moveE,(_ZN40_INTERNAL_d8b3f645_4_k_cu_917fd0fb_104844cuda3std3__45__cpo5beginE - _ZN40_INTERNAL_d8b3f645_4_k_cu_917fd0fb_104844cuda3std6ranges3__45__cpo9iter_moveE)
_ZN40_INTERNAL_d8b3f645_4_k_cu_917fd0fb_104844cuda3std6ranges3__45__cpo9iter_moveE:
	.zero		1
	.type		_ZN40_INTERNAL_d8b3f645_4_k_cu_917fd0fb_104844cuda3std3__45__cpo5beginE,@object
	.size		_ZN40_INTERNAL_d8b3f645_4_k_cu_917fd0fb_104844cuda3std3__45__cpo5beginE,(_ZN40_INTERNAL_d8b3f645_4_k_cu_917fd0fb_104844cuda3std3__442_GLOBAL__N__d8b3f645_4_k_cu_917fd0fb_104846ignoreE - _ZN40_INTERNAL_d8b3f645_4_k_cu_917fd0fb_104844cuda3std3__45__cpo5beginE)
_ZN40_INTERNAL_d8b3f645_4_k_cu_917fd0fb_104844cuda3std3__45__cpo5beginE:
	.zero		1
	.type		_ZN40_INTERNAL_d8b3f645_4_k_cu_917fd0fb_104844cuda3std3__442_GLOBAL__N__d8b3f645_4_k_cu_917fd0fb_104846ignoreE,@object
	.size		_ZN40_INTERNAL_d8b3f645_4_k_cu_917fd0fb_104844cuda3std3__442_GLOBAL__N__d8b3f645_4_k_cu_917fd0fb_104846ignoreE,(_ZN40_INTERNAL_d8b3f645_4_k_cu_917fd0fb_104844cute7productE - _ZN40_INTERNAL_d8b3f645_4_k_cu_917fd0fb_104844cuda3std3__442_GLOBAL__N__d8b3f645_4_k_cu_917fd0fb_104846ignoreE)
_ZN40_INTERNAL_d8b3f645_4_k_cu_917fd0fb_104844cuda3std3__442_GLOBAL__N__d8b3f645_4_k_cu_917fd0fb_104846ignoreE:
	.zero		1
	.type		_ZN40_INTERNAL_d8b3f645_4_k_cu_917fd0fb_104844cute7productE,@object
	.size		_ZN40_INTERNAL_d8b3f645_4_k_cu_917fd0fb_104844cute7productE,(_ZN40_INTERNAL_d8b3f645_4_k_cu_917fd0fb_104844cuda3std3__45__cpo3endE - _ZN40_INTERNAL_d8b3f645_4_k_cu_917fd0fb_104844cute7productE)
_ZN40_INTERNAL_d8b3f645_4_k_cu_917fd0fb_104844cute7productE:
	.zero		1
	.type		_ZN40_INTERNAL_d8b3f645_4_k_cu_917fd0fb_104844cuda3std3__45__cpo3endE,@object
	.size		_ZN40_INTERNAL_d8b3f645_4_k_cu_917fd0fb_104844cuda3std3__45__cpo3endE,(_ZN40_INTERNAL_d8b3f645_4_k_cu_917fd0fb_104844cuda3std3__419piecewise_constructE - _ZN40_INTERNAL_d8b3f645_4_k_cu_917fd0fb_104844cuda3std3__45__cpo3endE)
_ZN40_INTERNAL_d8b3f645_4_k_cu_917fd0fb_104844cuda3std3__45__cpo3endE:
	.zero		1
	.type		_ZN40_INTERNAL_d8b3f645_4_k_cu_917fd0fb_104844cuda3std3__419piecewise_constructE,@object
	.size		_ZN40_INTERNAL_d8b3f645_4_k_cu_917fd0fb_104844cuda3std3__419piecewise_constructE,(_ZN40_INTERNAL_d8b3f645_4_k_cu_917fd0fb_104844cuda3std3__45__cpo4cendE - _ZN40_INTERNAL_d8b3f645_4_k_cu_917fd0fb_104844cuda3std3__419piecewise_constructE)
_ZN40_INTERNAL_d8b3f645_4_k_cu_917fd0fb_104844cuda3std3__419piecewise_constructE:
	.zero		1
	.type		_ZN40_INTERNAL_d8b3f645_4_k_cu_917fd0fb_104844cuda3std3__45__cpo4cendE,@object
	.size		_ZN40_INTERNAL_d8b3f645_4_k_cu_917fd0fb_104844cuda3std3__45__cpo4cendE,(_ZN40_INTERNAL_d8b3f645_4_k_cu_917fd0fb_104844cuda3std6ranges3__45__cpo4swapE - _ZN40_INTERNAL_d8b3f645_4_k_cu_917fd0fb_104844cuda3std3__45__cpo4cendE)
_ZN40_INTERNAL_d8b3f645_4_k_cu_917fd0fb_104844cuda3std3__45__cpo4cendE:
	.zero		1
	.type		_ZN40_INTERNAL_d8b3f645_4_k_cu_917fd0fb_104844cuda3std6ranges3__45__cpo4swapE,@object
	.size		_ZN40_INTERNAL_d8b3f645_4_k_cu_917fd0fb_104844cuda3std6ranges3__45__cpo4swapE,(.L_7 - _ZN40_INTERNAL_d8b3f645_4_k_cu_917fd0fb_104844cuda3std6ranges3__45__cpo4swapE)
_ZN40_INTERNAL_d8b3f645_4_k_cu_917fd0fb_104844cuda3std6ranges3__45__cpo4swapE:
	.zero		1
.L_7:


//--------------------- .nv.constant0._ZN7cutlass13device_kernelINS_4gemm6kernel13GemmUniversalIN4cute5tupleIJiiiiEEENS1_10collective13CollectiveMmaINS1_37MainloopSm90TmaGmmaWarpSpecializedFP8ILi4ENS5_IJNS4_1CILi1EEESB_SB_EEENS1_32KernelTmaWarpSpecializedPingpongEEENS5_IJNSA_ILi64EEENSA_ILi160EEENSA_ILi256EEEEEENS_12float_e4m3_tENS5_IJlSB_lEEESJ_SK_NS4_8TiledMMAINS4_8MMA_AtomIJNS4_4SM904GMMA30MMA_64x32x32_F32E4M3E4M3_SS_TNILNSO_7ScaleInE1ELSQ_1EEEEEENS4_6LayoutISC_NS5_IJNSA_ILi0EEESU_SU_EEEEENS5_IJNS4_10UnderscoreESX_SX_EEEEENS4_13SM90_TMA_LOADENS4_14ComposedLayoutINS4_7SwizzleILi3ELi4ELi3EEENS4_18smem_ptr_flag_bitsILi8EEENST_INS5_IJNSA_ILi8EEENSA_ILi128EEEEEENS5_IJS17_SB_EEEEEEEvNS4_8identityES10_S1B_vS1C_EENS_8epilogue10collective6detail29Sm90TmaWarpSpecializedAdapterINS1F_15DefaultEpilogueISJ_SK_SK_NS1E_6thread17LinearCombinationISJ_Li1EffLNS1J_9ScaleType4KindE0ELNS_15FloatRoundStyleE2ESJ_EENS1_15EpilogueDefaultEEEEEvvEEEEvNT_6ParamsE --------------------------
	.section	.nv.constant0._ZN7cutlass13device_kernelINS_4gemm6kernel13GemmUniversalIN4cute5tupleIJiiiiEEENS1_10collective13CollectiveMmaINS1_37MainloopSm90TmaGmmaWarpSpecializedFP8ILi4ENS5_IJNS4_1CILi1EEESB_SB_EEENS1_32KernelTmaWarpSpecializedPingpongEEENS5_IJNSA_ILi64EEENSA_ILi160EEENSA_ILi256EEEEEENS_12float_e4m3_tENS5_IJlSB_lEEESJ_SK_NS4_8TiledMMAINS4_8MMA_AtomIJNS4_4SM904GMMA30MMA_64x32x32_F32E4M3E4M3_SS_TNILNSO_7ScaleInE1ELSQ_1EEEEEENS4_6LayoutISC_NS5_IJNSA_ILi0EEESU_SU_EEEEENS5_IJNS4_10UnderscoreESX_SX_EEEEENS4_13SM90_TMA_LOADENS4_14ComposedLayoutINS4_7SwizzleILi3ELi4ELi3EEENS4_18smem_ptr_flag_bitsILi8EEENST_INS5_IJNSA_ILi8EEENSA_ILi128EEEEEENS5_IJS17_SB_EEEEEEEvNS4_8identityES10_S1B_vS1C_EENS_8epilogue10collective6detail29Sm90TmaWarpSpecializedAdapterINS1F_15DefaultEpilogueISJ_SK_SK_NS1E_6thread17LinearCombinationISJ_Li1EffLNS1J_9ScaleType4KindE0ELNS_15FloatRoundStyleE2ESJ_EENS1_15EpilogueDefaultEEEEEvvEEEEvNT_6ParamsE,"a",@progbits
	.sectionflags	@""
	.align	4
.nv.constant0._ZN7cutlass13device_kernelINS_4gemm6kernel13GemmUniversalIN4cute5tupleIJiiiiEEENS1_10collective13CollectiveMmaINS1_37MainloopSm90TmaGmmaWarpSpecializedFP8ILi4ENS5_IJNS4_1CILi1EEESB_SB_EEENS1_32KernelTmaWarpSpecializedPingpongEEENS5_IJNSA_ILi64EEENSA_ILi160EEENSA_ILi256EEEEEENS_12float_e4m3_tENS5_IJlSB_lEEESJ_SK_NS4_8TiledMMAINS4_8MMA_AtomIJNS4_4SM904GMMA30MMA_64x32x32_F32E4M3E4M3_SS_TNILNSO_7ScaleInE1ELSQ_1EEEEEENS4_6LayoutISC_NS5_IJNSA_ILi0EEESU_SU_EEEEENS5_IJNS4_10UnderscoreESX_SX_EEEEENS4_13SM90_TMA_LOADENS4_14ComposedLayoutINS4_7SwizzleILi3ELi4ELi3EEENS4_18smem_ptr_flag_bitsILi8EEENST_INS5_IJNSA_ILi8EEENSA_ILi128EEEEEENS5_IJS17_SB_EEEEEEEvNS4_8identityES10_S1B_vS1C_EENS_8epilogue10collective6detail29Sm90TmaWarpSpecializedAdapterINS1F_15DefaultEpilogueISJ_SK_SK_NS1E_6thread17LinearCombinationISJ_Li1EffLNS1J_9ScaleType4KindE0ELNS_15FloatRoundStyleE2ESJ_EENS1_15EpilogueDefaultEEEEEvvEEEEvNT_6ParamsE:
	.zero		1664


//--------------------- SYMBOLS --------------------------

	.type		.nv.reservedSmem.offset0,@object
	.size		.nv.reservedSmem.offset0,0x4
